	.target	sm_100a

	.elftype	@"ET_EXEC"


//--------------------- .note.nv.tkinfo           --------------------------
	.section	.note.nv.tkinfo,"",@"SHT_NOTE"
	.sectionflags	@"SHF_NOTE_NV_TKINFO"
	.tkinfo
        /*0018*/ 	.word	0x00000081
        /*0030*/ 	.string	""
        /*0030*/ 	.string	"ptxas-blackwell"
        /*0030*/ 	.string	"Cuda compilation tools, release 12.9, V12.9.86"
        /*0030*/ 	.string	"Build cuda_12.9.r12.9/compiler.36037853_0"
        /*0030*/ 	.string	"-v  -suppress-debug-info  -lineinfo  -arch sm_100a "



//--------------------- .note.nv.cuver            --------------------------
	.section	.note.nv.cuver,"",@"SHT_NOTE"
	.sectionflags	@"SHF_NOTE_NV_CUVER"
        /*0018*/ 	.short	0x0001
        /*001a*/ 	.short	0x0064
        /*001c*/ 	.short	0x0001
        /*001e*/ 	.short	0x0000
        /*0020*/ 	.short	0x0001
        /*0022*/ 	.short	0x0000


//--------------------- .nv.info                  --------------------------
	.section	.nv.info,"",@"SHT_CUDA_INFO"
	.align	4


	//----- nvinfo : EIATTR_REGCOUNT
	.align		4
        /*0000*/ 	.byte	0x04, 0x2f
        /*0002*/ 	.short	(.L_4 - .L_3)
	.align		4
.L_3:
        /*0004*/ 	.word	index@(gluon_tcgen05)
        /*0008*/ 	.word	0x00000027


	//----- nvinfo : EIATTR_FRAME_SIZE
	.align		4
.L_4:
        /*000c*/ 	.byte	0x04, 0x11
        /*000e*/ 	.short	(.L_6 - .L_5)
	.align		4
.L_5:
        /*0010*/ 	.word	index@($__internal_2_$__cuda_sm10x_tcgen05_guardrail_trap_unallocated_columns_being_dealloced)
        /*0014*/ 	.word	0x00000000


	//----- nvinfo : EIATTR_FRAME_SIZE
	.align		4
.L_6:
        /*0018*/ 	.byte	0x04, 0x11
        /*001a*/ 	.short	(.L_8 - .L_7)
	.align		4
.L_7:
        /*001c*/ 	.word	index@($__internal_1_$__cuda_sm10x_tcgen05_guardrail_trap_phase_invalid_during_alloc)
        /*0020*/ 	.word	0x00000000


	//----- nvinfo : EIATTR_FRAME_SIZE
	.align		4
.L_8:
        /*0024*/ 	.byte	0x04, 0x11
        /*0026*/ 	.short	(.L_10 - .L_9)
	.align		4
.L_9:
        /*0028*/ 	.word	index@($__internal_0_$__cuda_sm10x_tcgen05_guardrail_trap_col_being_dealloced_not_returned_by_alloc)
        /*002c*/ 	.word	0x00000000


	//----- nvinfo : EIATTR_FRAME_SIZE
	.align		4
.L_10:
        /*0030*/ 	.byte	0x04, 0x11
        /*0032*/ 	.short	(.L_12 - .L_11)
	.align		4
.L_11:
        /*0034*/ 	.word	index@(gluon_tcgen05)
        /*0038*/ 	.word	0x00000000


	//----- nvinfo : EIATTR_MIN_STACK_SIZE
	.align		4
.L_12:
        /*003c*/ 	.byte	0x04, 0x12
        /*003e*/ 	.short	(.L_14 - .L_13)
	.align		4
.L_13:
        /*0040*/ 	.word	index@(gluon_tcgen05)
        /*0044*/ 	.word	0x00000000
.L_14:


//--------------------- .nv.info.gluon_tcgen05    --------------------------
	.section	.nv.info.gluon_tcgen05,"",@"SHT_CUDA_INFO"
	.sectionflags	@""
	.align	4


	//----- nvinfo : EIATTR_CUDA_API_VERSION
	.align		4
        /*0000*/ 	.byte	0x04, 0x37
        /*0002*/ 	.short	(.L_16 - .L_15)
.L_15:
        /*0004*/ 	.word	0x00000081


	//----- nvinfo : EIATTR_KPARAM_INFO
	.align		4
.L_16:
        /*0008*/ 	.byte	0x04, 0x17
        /*000a*/ 	.short	(.L_18 - .L_17)
.L_17:
        /*000c*/ 	.word	0x00000000
        /*0010*/ 	.short	0x000a
        /*0012*/ 	.short	0x0048
        /*0014*/ 	.byte	0x00, 0xf4, 0x21, 0x00


	//----- nvinfo : EIATTR_KPARAM_INFO
	.align		4
.L_18:
        /*0018*/ 	.byte	0x04, 0x17
        /*001a*/ 	.short	(.L_20 - .L_19)
.L_19:
        /*001c*/ 	.word	0x00000000
        /*0020*/ 	.short	0x0009
        /*0022*/ 	.short	0x0040
        /*0024*/ 	.byte	0x00, 0xf4, 0x21, 0x00


	//----- nvinfo : EIATTR_KPARAM_INFO
	.align		4
.L_20:
        /*0028*/ 	.byte	0x04, 0x17
        /*002a*/ 	.short	(.L_22 - .L_21)
.L_21:
        /*002c*/ 	.word	0x00000000
        /*0030*/ 	.short	0x0008
        /*0032*/ 	.short	0x0038
        /*0034*/ 	.byte	0x00, 0xf0, 0x21, 0x00


	//----- nvinfo : EIATTR_KPARAM_INFO
	.align		4
.L_22:
        /*0038*/ 	.byte	0x04, 0x17
        /*003a*/ 	.short	(.L_24 - .L_23)
.L_23:
        /*003c*/ 	.word	0x00000000
        /*0040*/ 	.short	0x0007
        /*0042*/ 	.short	0x0030
        /*0044*/ 	.byte	0x00, 0xf0, 0x21, 0x00


	//----- nvinfo : EIATTR_KPARAM_INFO
	.align		4
.L_24:
        /*0048*/ 	.byte	0x04, 0x17
        /*004a*/ 	.short	(.L_26 - .L_25)
.L_25:
        /*004c*/ 	.word	0x00000000
        /*0050*/ 	.short	0x0006
        /*0052*/ 	.short	0x0028
        /*0054*/ 	.byte	0x00, 0xf0, 0x21, 0x00


	//----- nvinfo : EIATTR_KPARAM_INFO
	.align		4
.L_26:
        /*0058*/ 	.byte	0x04, 0x17
        /*005a*/ 	.short	(.L_28 - .L_27)
.L_27:
        /*005c*/ 	.word	0x00000000
        /*0060*/ 	.short	0x0005
        /*0062*/ 	.short	0x0020
        /*0064*/ 	.byte	0x00, 0xf0, 0x11, 0x00


	//----- nvinfo : EIATTR_KPARAM_INFO
	.align		4
.L_28:
        /*0068*/ 	.byte	0x04, 0x17
        /*006a*/ 	.short	(.L_30 - .L_29)
.L_29:
        /*006c*/ 	.word	0x00000000
        /*0070*/ 	.short	0x0004
        /*0072*/ 	.short	0x001c
        /*0074*/ 	.byte	0x00, 0xf0, 0x11, 0x00


	//----- nvinfo : EIATTR_KPARAM_INFO
	.align		4
.L_30:
        /*0078*/ 	.byte	0x04, 0x17
        /*007a*/ 	.short	(.L_32 - .L_31)
.L_31:
        /*007c*/ 	.word	0x00000000
        /*0080*/ 	.short	0x0003
        /*0082*/ 	.short	0x0018
        /*0084*/ 	.byte	0x00, 0xf0, 0x11, 0x00


	//----- nvinfo : EIATTR_KPARAM_INFO
	.align		4
.L_32:
        /*0088*/ 	.byte	0x04, 0x17
        /*008a*/ 	.short	(.L_34 - .L_33)
.L_33:
        /*008c*/ 	.word	0x00000000
        /*0090*/ 	.short	0x0002
        /*0092*/ 	.short	0x0010
        /*0094*/ 	.byte	0x00, 0xf4, 0x21, 0x00


	//----- nvinfo : EIATTR_KPARAM_INFO
	.align		4
.L_34:
        /*0098*/ 	.byte	0x04, 0x17
        /*009a*/ 	.short	(.L_36 - .L_35)
.L_35:
        /*009c*/ 	.word	0x00000000
        /*00a0*/ 	.short	0x0001
        /*00a2*/ 	.short	0x0008
        /*00a4*/ 	.byte	0x00, 0xf4, 0x21, 0x00


	//----- nvinfo : EIATTR_KPARAM_INFO
	.align		4
.L_36:
        /*00a8*/ 	.byte	0x04, 0x17
        /*00aa*/ 	.short	(.L_38 - .L_37)
.L_37:
        /*00ac*/ 	.word	0x00000000
        /*00b0*/ 	.short	0x0000
        /*00b2*/ 	.short	0x0000
        /*00b4*/ 	.byte	0x00, 0xf4, 0x21, 0x00


	//----- nvinfo : EIATTR_AT_ENTRY_FRAGMENTS
	.align		4
.L_38:
        /*00b8*/ 	.byte	0x04, 0x4f
        /*00ba*/ 	.short	(.L_40 - .L_39)


	//   ....[0]....
.L_39:
        /*00bc*/ 	.word	0x00000004


	//----- nvinfo : EIATTR_RESERVED_SMEM_USED
	.align		4
.L_40:
        /*00c0*/ 	.byte	0x01, 0x41
	.zero		2


	//----- nvinfo : EIATTR_SPARSE_MMA_MASK
	.align		4
        /*00c4*/ 	.byte	0x03, 0x50
        /*00c6*/ 	.short	0x0000


	//----- nvinfo : EIATTR_TCGEN05_1CTA_USED
	.align		4
        /*00c8*/ 	.byte	0x01, 0x51
	.zero		2


	//----- nvinfo : EIATTR_MAXREG_COUNT
	.align		4
        /*00cc*/ 	.byte	0x03, 0x1b
        /*00ce*/ 	.short	0x00ff


	//----- nvinfo : EIATTR_NUM_BARRIERS
	.align		4
        /*00d0*/ 	.byte	0x02, 0x4c
        /*00d2*/ 	.byte	0x01
	.zero		1


	//----- nvinfo : EIATTR_INT_WARP_WIDE_INSTR_OFFSETS
	.align		4
        /*00d4*/ 	.byte	0x04, 0x31
        /*00d6*/ 	.short	(.L_42 - .L_41)


	//   ....[0]....
.L_41:
        /*00d8*/ 	.word	0x00001720


	//   ....[1]....
        /*00dc*/ 	.word	0x00001740


	//   ....[2]....
        /*00e0*/ 	.word	0x000017c0


	//   ....[3]....
        /*00e4*/ 	.word	0x00001bb0


	//   ....[4]....
        /*00e8*/ 	.word	0x00001c00


	//   ....[5]....
        /*00ec*/ 	.word	0x00001c10


	//   ....[6]....
        /*00f0*/ 	.word	0x00001c20


	//   ....[7]....
        /*00f4*/ 	.word	0x00002030


	//   ....[8]....
        /*00f8*/ 	.word	0x00002040


	//   ....[9]....
        /*00fc*/ 	.word	0x000021c0


	//   ....[10]....
        /*0100*/ 	.word	0x00002220


	//   ....[11]....
        /*0104*/ 	.word	0x00002230


	//   ....[12]....
        /*0108*/ 	.word	0x00002260


	//   ....[13]....
        /*010c*/ 	.word	0x00002710


	//   ....[14]....
        /*0110*/ 	.word	0x00002720


	//   ....[15]....
        /*0114*/ 	.word	0x00002ab0


	//   ....[16]....
        /*0118*/ 	.word	0x00002ac0


	//   ....[17]....
        /*011c*/ 	.word	0x00002e30


	//   ....[18]....
        /*0120*/ 	.word	0x00002e80


	//----- nvinfo : EIATTR_COOP_GROUP_MASK_REGIDS
	.align		4
.L_42:
        /*0124*/ 	.byte	0x04, 0x29
        /*0126*/ 	.short	(.L_44 - .L_43)


	//   ....[0]....
.L_43:
        /*0128*/ 	.word	0xffffffff


	//   ....[1]....
        /*012c*/ 	.word	0xffffffff


	//   ....[2]....
        /*0130*/ 	.word	0xffffffff


	//   ....[3]....
        /*0134*/ 	.word	0xffffffff


	//   ....[4]....
        /*0138*/ 	.word	0xffffffff


	//   ....[5]....
        /*013c*/ 	.word	0xffffffff


	//   ....[6]....
        /*0140*/ 	.word	0xffffffff


	//   ....[7]....
        /*0144*/ 	.word	0xffffffff


	//   ....[8]....
        /*0148*/ 	.word	0xffffffff


	//   ....[9]....
        /*014c*/ 	.word	0xffffffff


	//----- nvinfo : EIATTR_COOP_GROUP_INSTR_OFFSETS
	.align		4
.L_44:
        /*0150*/ 	.byte	0x04, 0x28
        /*0152*/ 	.short	(.L_46 - .L_45)


	//   ....[0]....
.L_45:
        /*0154*/ 	.word	0x00000050


	//   ....[1]....
        /*0158*/ 	.word	0x00000310


	//   ....[2]....
        /*015c*/ 	.word	0x00000500


	//   ....[3]....
        /*0160*/ 	.word	0x000009c0


	//   ....[4]....
        /*0164*/ 	.word	0x00000b00


	//   ....[5]....
        /*0168*/ 	.word	0x00000fb0


	//   ....[6]....
        /*016c*/ 	.word	0x000010f0


	//   ....[7]....
        /*0170*/ 	.word	0x000015e0


	//   ....[8]....
        /*0174*/ 	.word	0x00002cc0


	//   ....[9]....
        /*0178*/ 	.word	0x00002f30


	//----- nvinfo : EIATTR_VRC_CTA_INIT_COUNT
	.align		4
.L_46:
        /*017c*/ 	.byte	0x02, 0x4a
        /*017e*/ 	.byte	0x80
	.zero		1


	//----- nvinfo : EIATTR_MBARRIER_INSTR_OFFSETS
	.align		4
        /*0180*/ 	.byte	0x04, 0x39
        /*0182*/ 	.short	(.L_48 - .L_47)


	//   ....[0]....
.L_47:
        /*0184*/ 	.word	0x000017e0
        /*0188*/ 	.word	0x000000ff
        /*018c*/ 	.word	0x00030000
        /*0190*/ 	.short	0x0100
        /*0192*/ 	.byte	0x08
	.zero		1


	//   ....[1]....
        /*0194*/ 	.word	0x000017f0
        /*0198*/ 	.word	0x000000ff
        /*019c*/ 	.word	0x00030020
        /*01a0*/ 	.short	0x0100
        /*01a2*/ 	.byte	0x08
	.zero		1


	//   ....[2]....
        /*01a4*/ 	.word	0x000018a0
        /*01a8*/ 	.word	0x000000ff
        /*01ac*/ 	.word	0x00030008
        /*01b0*/ 	.short	0x0100
        /*01b2*/ 	.byte	0x08
	.zero		1


	//   ....[3]....
        /*01b4*/ 	.word	0x000018b0
        /*01b8*/ 	.word	0x000000ff
        /*01bc*/ 	.word	0x00030028
        /*01c0*/ 	.short	0x0100
        /*01c2*/ 	.byte	0x08
	.zero		1


	//   ....[4]....
        /*01c4*/ 	.word	0x00001990
        /*01c8*/ 	.word	0x000000ff
        /*01cc*/ 	.word	0x00030010
        /*01d0*/ 	.short	0x0100
        /*01d2*/ 	.byte	0x08
	.zero		1


	//   ....[5]....
        /*01d4*/ 	.word	0x000019a0
        /*01d8*/ 	.word	0x000000ff
        /*01dc*/ 	.word	0x00030030
        /*01e0*/ 	.short	0x0100
        /*01e2*/ 	.byte	0x08
	.zero		1


	//   ....[6]....
        /*01e4*/ 	.word	0x00001ab0
        /*01e8*/ 	.word	0x000000ff
        /*01ec*/ 	.word	0x00030018
        /*01f0*/ 	.short	0x0100
        /*01f2*/ 	.byte	0x08
	.zero		1


	//   ....[7]....
        /*01f4*/ 	.word	0x00001ac0
        /*01f8*/ 	.word	0x000000ff
        /*01fc*/ 	.word	0x00030038
        /*0200*/ 	.short	0x0100
        /*0202*/ 	.byte	0x08
	.zero		1


	//   ....[8]....
        /*0204*/ 	.word	0x00001cb0
        /*0208*/ 	.word	0x000000ff
        /*020c*/ 	.word	0x00030000
        /*0210*/ 	.short	0x010a
        /*0212*/ 	.byte	0x08
	.zero		1


	//   ....[9]....
        /*0214*/ 	.word	0x00002090
        /*0218*/ 	.word	0x000000ff
        /*021c*/ 	.word	0x00030020
        /*0220*/ 	.short	0x010a
        /*0222*/ 	.byte	0x08
	.zero		1


	//   ....[10]....
        /*0224*/ 	.word	0x000022d0
        /*0228*/ 	.word	0x000000ff
        /*022c*/ 	.word	0x00030000
        /*0230*/ 	.short	0x010a
        /*0232*/ 	.byte	0x23
	.zero		1


	//   ....[11]....
        /*0234*/ 	.word	0x00002760
        /*0238*/ 	.word	0x000000ff
        /*023c*/ 	.word	0x00030020
        /*0240*/ 	.short	0x010a
        /*0242*/ 	.byte	0x23
	.zero		1


	//   ....[12]....
        /*0244*/ 	.word	0x00002830
        /*0248*/ 	.word	0x000000ff
        /*024c*/ 	.word	0x00030000
        /*0250*/ 	.short	0x0108
        /*0252*/ 	.byte	0x08
	.zero		1


	//   ....[13]....
        /*0254*/ 	.word	0x00002840
        /*0258*/ 	.word	0x000000ff
        /*025c*/ 	.word	0x00030020
        /*0260*/ 	.short	0x0108
        /*0262*/ 	.byte	0x08
	.zero		1


	//   ....[14]....
        /*0264*/ 	.word	0x00002890
        /*0268*/ 	.word	0x000000ff
        /*026c*/ 	.word	0x00030008
        /*0270*/ 	.short	0x0108
        /*0272*/ 	.byte	0x08
	.zero		1


	//   ....[15]....
        /*0274*/ 	.word	0x000028a0
        /*0278*/ 	.word	0x000000ff
        /*027c*/ 	.word	0x00030028
        /*0280*/ 	.short	0x0108
        /*0282*/ 	.byte	0x08
	.zero		1


	//   ....[16]....
        /*0284*/ 	.word	0x000028f0
        /*0288*/ 	.word	0x000000ff
        /*028c*/ 	.word	0x00030010
        /*0290*/ 	.short	0x0108
        /*0292*/ 	.byte	0x08
	.zero		1


	//   ....[17]....
        /*0294*/ 	.word	0x00002900
        /*0298*/ 	.word	0x000000ff
        /*029c*/ 	.word	0x00030030
        /*02a0*/ 	.short	0x0108
        /*02a2*/ 	.byte	0x08
	.zero		1


	//   ....[18]....
        /*02a4*/ 	.word	0x00002950
        /*02a8*/ 	.word	0x000000ff
        /*02ac*/ 	.word	0x00030018
        /*02b0*/ 	.short	0x0108
        /*02b2*/ 	.byte	0x08
	.zero		1


	//   ....[19]....
        /*02b4*/ 	.word	0x00002960
        /*02b8*/ 	.word	0x000000ff
        /*02bc*/ 	.word	0x00030038
        /*02c0*/ 	.short	0x0108
        /*02c2*/ 	.byte	0x08
	.zero		1


	//   ....[20]....
        /*02c4*/ 	.word	0x00002f50
        /*02c8*/ 	.word	0x000000ff
        /*02cc*/ 	.word	0x00030000
        /*02d0*/ 	.short	0x010a
        /*02d2*/ 	.byte	0x08
	.zero		1


	//   ....[21]....
        /*02d4*/ 	.word	0x00002f80
        /*02d8*/ 	.word	0x000000ff
        /*02dc*/ 	.word	0x00030020
        /*02e0*/ 	.short	0x010a
        /*02e2*/ 	.byte	0x08
	.zero		1


	//   ....[22]....
        /*02e4*/ 	.word	0x00002fb0
        /*02e8*/ 	.word	0x000000ff
        /*02ec*/ 	.word	0x00030000
        /*02f0*/ 	.short	0x010a
        /*02f2*/ 	.byte	0x23
	.zero		1


	//   ....[23]....
        /*02f4*/ 	.word	0x00002fe0
        /*02f8*/ 	.word	0x000000ff
        /*02fc*/ 	.word	0x00030020
        /*0300*/ 	.short	0x010a
        /*0302*/ 	.byte	0x23
	.zero		1


	//----- nvinfo : EIATTR_NUM_MBARRIERS
	.align		4
.L_48:
        /*0304*/ 	.byte	0x03, 0x38
        /*0306*/ 	.short	0x0008


	//----- nvinfo : EIATTR_EXIT_INSTR_OFFSETS
	.align		4
        /*0308*/ 	.byte	0x04, 0x1c
        /*030a*/ 	.short	(.L_50 - .L_49)


	//   ....[0]....
.L_49:
        /*030c*/ 	.word	0x00002f40


	//----- nvinfo : EIATTR_REQNTID
	.align		4
.L_50:
        /*0310*/ 	.byte	0x04, 0x10
        /*0312*/ 	.short	(.L_52 - .L_51)
.L_51:
        /*0314*/ 	.word	0x00000100
        /*0318*/ 	.word	0x00000001
        /*031c*/ 	.word	0x00000001


	//----- nvinfo : EIATTR_CRS_STACK_SIZE
	.align		4
.L_52:
        /*0320*/ 	.byte	0x04, 0x1e
        /*0322*/ 	.short	(.L_54 - .L_53)
.L_53:
        /*0324*/ 	.word	0x00000000


	//----- nvinfo : EIATTR_CBANK_PARAM_SIZE
	.align		4
.L_54:
        /*0328*/ 	.byte	0x03, 0x19
        /*032a*/ 	.short	0x0050


	//----- nvinfo : EIATTR_PARAM_CBANK
	.align		4
        /*032c*/ 	.byte	0x04, 0x0a
        /*032e*/ 	.short	(.L_56 - .L_55)
	.align		4
.L_55:
        /*0330*/ 	.word	index@(.nv.constant0.gluon_tcgen05)
        /*0334*/ 	.short	0x0380
        /*0336*/ 	.short	0x0050


	//----- nvinfo : EIATTR_SW_WAR
	.align		4
.L_56:
        /*0338*/ 	.byte	0x04, 0x36
        /*033a*/ 	.short	(.L_58 - .L_57)
.L_57:
        /*033c*/ 	.word	0x00000008
.L_58:


//--------------------- .nv.compat                --------------------------
	.section	.nv.compat,"",@"SHT_CUDA_COMPAT_INFO"
	.align	4
        /*0000*/ 	.byte	0x02, 0x02, 0x02, 0x00, 0x02, 0x05, 0x05, 0x00, 0x02, 0x03, 0x03, 0x00, 0x02, 0x06, 0x01, 0x00


//--------------------- .nv.callgraph             --------------------------
	.section	.nv.callgraph,"",@"SHT_CUDA_CALLGRAPH"
	.align	4
	.sectionentsize	8
	.align		4
        /*0000*/ 	.word	0x00000000
	.align		4
        /*0004*/ 	.word	0xffffffff
	.align		4
        /*0008*/ 	.word	0x00000000
	.align		4
        /*000c*/ 	.word	0xfffffffe
	.align		4
        /*0010*/ 	.word	0x00000000
	.align		4
        /*0014*/ 	.word	0xfffffffd
	.align		4
        /*0018*/ 	.word	0x00000000
	.align		4
        /*001c*/ 	.word	0xfffffffc


//--------------------- .text.gluon_tcgen05       --------------------------
	.section	.text.gluon_tcgen05,"ax",@progbits
	.align	128
        .global         gluon_tcgen05
        .type           gluon_tcgen05,@function
        .size           gluon_tcgen05,(.L_x_85 - gluon_tcgen05)
        .other          gluon_tcgen05,@"STO_CUDA_ENTRY STV_DEFAULT"
gluon_tcgen05:
.text.gluon_tcgen05:
[----:B------:R-:W1:Y:S01]  /*0000*/  LDC R1, c[0x0][0x37c] ;  /* 0x0000df00ff017b82 */ /* 0x000e620000000800 */
[----:B------:R-:W2:Y:S02]  /*0010*/  S2R R0, SR_TID.X ;  /* 0x0000000000007919 */ /* 0x000ea40000002100 */
[----:B--2---:R-:W-:-:S13]  /*0020*/  ISETP.GE.U32.AND P2, PT, R0, 0x20, PT ;  /* 0x000000200000780c */ /* 0x004fda0003f46070 */
[----:B------:R-:W-:Y:S05]  /*0030*/  @P2 BRA `(.L_x_0) ;  /* 0x0000000000b82947 */ /* 0x000fea0003800000 */
[----:B------:R-:W2:Y:S01]  /*0040*/  S2UR UR6, SR_CgaCtaId ;  /* 0x00000000000679c3 */ /* 0x000ea20000008800 */
[----:B------:R-:W-:Y:S01]  /*0050*/  NOP ;  /* 0x0000000000007918 */ /* 0x000fe20000000000 */
[----:B------:R-:W-:Y:S02]  /*0060*/  UMOV UR4, 0x40 ;  /* 0x0000004000047882 */ /* 0x000fe40000000000 */
[----:B--2---:R-:W-:-:S09]  /*0070*/  ULEA UR4, UR6, UR4, 0x18 ;  /* 0x0000000406047291 */ /* 0x004fd2000f8ec0ff */
[----:B------:R-:W2:Y:S01]  /*0080*/  LDS.U8 R2, [UR4] ;  /* 0x00000004ff027984 */ /* 0x000ea20008000000 */
[----:B------:R-:W-:Y:S02]  /*0090*/  UMOV UR4, 0x400 ;  /* 0x0000040000047882 */ /* 0x000fe40000000000 */
[----:B------:R-:W-:Y:S01]  /*00a0*/  ULEA UR4, UR6, UR4, 0x18 ;  /* 0x0000000406047291 */ /* 0x000fe2000f8ec0ff */
[----:B--2---:R-:W-:-:S13]  /*00b0*/  ISETP.NE.AND P0, PT, R2, RZ, PT ;  /* 0x000000ff0200720c */ /* 0x004fda0003f05270 */
[----:B------:R-:W-:Y:S05]  /*00c0*/  @P0 BRA `(.L_x_1) ;  /* 0x00000000007c0947 */ /* 0x000fea0003800000 */
[----:B------:R-:W-:-:S13]  /*00d0*/  ELECT P0, URZ, PT ;  /* 0x0000000000ff782f */ /* 0x000fda0003800000 */
[----:B------:R-:W-:Y:S05]  /*00e0*/  @!P0 BRA `(.L_x_2) ;  /* 0x0000000000848947 */ /* 0x000fea0003800000 */
[----:B------:R-:W-:Y:S01]  /*00f0*/  UMOV UR5, 0x2 ;  /* 0x0000000200057882 */ /* 0x000fe20000000000 */
[----:B------:R-:W-:Y:S02]  /*0100*/  IMAD.MOV.U32 R5, RZ, RZ, 0x1 ;  /* 0x00000001ff057424 */ /* 0x000fe400078e00ff */
[----:B------:R-:W-:Y:S02]  /*0110*/  IMAD.MOV.U32 R3, RZ, RZ, 0x3 ;  /* 0x00000003ff037424 */ /* 0x000fe400078e00ff */
[----:B------:R-:W-:Y:S04]  /*0120*/  DEPBAR.LE SB2, 0x36 ;  /* 0x0000ad800000791a */ /* 0x000fe80000000000 */
[----:B------:R-:W2:Y:S02]  /*0130*/  UTCATOMSWS.FIND_AND_SET.ALIGN UP0, UR5, UR5 ;  /* 0x00000005000575e3 */ /* 0x000ea40008000800 */
[----:B--2---:R-:W-:-:S04]  /*0140*/  PLOP3.LUT P0, PT, PT, PT, UP0, 0x80, 0x8 ;  /* 0x000000000008781c */ /* 0x004fc80003f0f008 */
[----:B------:R-:W-:-:S04]  /*0150*/  SEL R2, RZ, 0xffffffff, !P0 ;  /* 0xffffffffff027807 */ /* 0x000fc80004000000 */
[----:B------:R-:W-:Y:S01]  /*0160*/  ISETP.NE.AND P0, PT, R2, RZ, PT ;  /* 0x000000ff0200720c */ /* 0x000fe20003f05270 */
[----:B------:R-:W-:-:S12]  /*0170*/  IMAD.U32 R2, RZ, RZ, UR5 ;  /* 0x00000005ff027e24 */ /* 0x000fd8000f8e00ff */
[----:B------:R-:W-:Y:S05]  /*0180*/  @P0 BRA `(.L_x_3) ;  /* 0x0000000000240947 */ /* 0x000fea0003800000 */
.L_x_4:
[----:B------:R-:W-:Y:S05]  /*0190*/  NANOSLEEP 0x64 ;  /* 0x000000640000795d */ /* 0x000fea0003800000 */
[----:B------:R-:W-:-:S05]  /*01a0*/  UMOV UR5, 0x2 ;  /* 0x0000000200057882 */ /* 0x000fca0000000000 */
[----:B------:R-:W-:Y:S04]  /*01b0*/  DEPBAR.LE SB2, 0x36 ;  /* 0x0000ad800000791a */ /* 0x000fe80000000000 */
[----:B------:R-:W2:Y:S02]  /*01c0*/  UTCATOMSWS.FIND_AND_SET.ALIGN UP0, UR5, UR5 ;  /* 0x00000005000575e3 */ /* 0x000ea40008000800 */
[----:B--2---:R-:W-:-:S04]  /*01d0*/  PLOP3.LUT P0, PT, PT, PT, UP0, 0x80, 0x8 ;  /* 0x000000000008781c */ /* 0x004fc80003f0f008 */
[----:B------:R-:W-:-:S04]  /*01e0*/  SEL R2, RZ, 0xffffffff, !P0 ;  /* 0xffffffffff027807 */ /* 0x000fc80004000000 */
[----:B------:R-:W-:Y:S01]  /*01f0*/  ISETP.NE.AND P0, PT, R2, RZ, PT ;  /* 0x000000ff0200720c */ /* 0x000fe20003f05270 */
[----:B------:R-:W-:-:S12]  /*0200*/  IMAD.U32 R2, RZ, RZ, UR5 ;  /* 0x00000005ff027e24 */ /* 0x000fd8000f8e00ff */
[----:B------:R-:W-:Y:S05]  /*0210*/  @!P0 BRA `(.L_x_4) ;  /* 0xfffffffc00dc8947 */ /* 0x000fea000383ffff */
.L_x_3:
[C---:B------:R-:W-:Y:S01]  /*0220*/  VIADD R4, R2.reuse, 0x10 ;  /* 0x0000001002047836 */ /* 0x040fe20000000000 */
[----:B------:R-:W-:Y:S01]  /*0230*/  UMOV UR5, 0x50 ;  /* 0x0000005000057882 */ /* 0x000fe20000000000 */
[----:B------:R-:W-:Y:S01]  /*0240*/  SHF.L.U32 R3, R3, R2, RZ ;  /* 0x0000000203037219 */ /* 0x000fe200000006ff */
[----:B------:R-:W-:Y:S01]  /*0250*/  ULEA UR5, UR6, UR5, 0x18 ;  /* 0x0000000506057291 */ /* 0x000fe2000f8ec0ff */
[----:B------:R-:W-:Y:S01]  /*0260*/  IMAD.SHL.U32 R2, R2, 0x20, RZ ;  /* 0x0000002002027824 */ /* 0x000fe200078e00ff */
[----:B------:R-:W-:-:S04]  /*0270*/  SHF.L.U32 R4, R5, R4, RZ ;  /* 0x0000000405047219 */ /* 0x000fc800000006ff */
[----:B------:R-:W-:-:S05]  /*0280*/  LOP3.LUT R3, R4, R3, RZ, 0xfc, !PT ;  /* 0x0000000304037212 */ /* 0x000fca00078efcff */
[----:B------:R2:W-:Y:S04]  /*0290*/  ATOMS.OR RZ, [UR5], R3 ;  /* 0x00000003ffff798c */ /* 0x0005e8000b000005 */
[----:B------:R2:W-:Y:S01]  /*02a0*/  STS [UR4], R2 ;  /* 0x00000002ff007988 */ /* 0x0005e20008000804 */
[----:B------:R-:W-:Y:S05]  /*02b0*/  BRA `(.L_x_2) ;  /* 0x0000000000107947 */ /* 0x000fea0003800000 */
.L_x_1:
[----:B------:R-:W-:Y:S01]  /*02c0*/  IMAD.MOV.U32 R3, RZ, RZ, -0x1 ;  /* 0xffffffffff037424 */ /* 0x000fe200078e00ff */
[----:B------:R-:W-:-:S04]  /*02d0*/  MOV R2, 0x300 ;  /* 0x0000030000027802 */ /* 0x000fc80000000f00 */
[----:B------:R2:W-:Y:S03]  /*02e0*/  STS [UR4], R3 ;  /* 0x00000003ff007988 */ /* 0x0005e60008000804 */
[----:B-12---:R-:W-:Y:S05]  /*02f0*/  CALL.REL.NOINC `($__internal_1_$__cuda_sm10x_tcgen05_guardrail_trap_phase_invalid_during_alloc) ;  /* 0x0000002c00507944 */ /* 0x006fea0003c00000 */
.L_x_2:
[----:B------:R-:W-:Y:S05]  /*0300*/  WARPSYNC.ALL ;  /* 0x0000000000007948 */ /* 0x000fea0003800000 */
[----:B------:R-:W-:Y:S01]  /*0310*/  NOP ;  /* 0x0000000000007918 */ /* 0x000fe20000000000 */
.L_x_0:
[----:B------:R-:W3:Y:S08]  /*0320*/  S2UR UR4, SR_CgaCtaId ;  /* 0x00000000000479c3 */ /* 0x000ef00000008800 */
[----:B------:R-:W-:Y:S01]  /*0330*/  BAR.SYNC.DEFER_BLOCKING 0x0 ;  /* 0x0000000000007b1d */ /* 0x000fe20000010000 */
[----:B------:R-:W-:-:S05]  /*0340*/  LOP3.LUT R36, R0, 0xff, RZ, 0xc0, !PT ;  /* 0x000000ff00247812 */ /* 0x000fca00078ec0ff */
[----:B------:R-:W-:Y:S02]  /*0350*/  UMOV UR8, 0x400 ;  /* 0x0000040000087882 */ /* 0x000fe40000000000 */
[----:B--2---:R-:W2:Y:S08]  /*0360*/  LDC R3, c[0x0][0x398] ;  /* 0x0000e600ff037b82 */ /* 0x004eb00000000800 */
[----:B------:R-:W4:Y:S01]  /*0370*/  LDC R7, c[0x0][0x3a0] ;  /* 0x0000e800ff077b82 */ /* 0x000f220000000800 */
[----:B---3--:R-:W-:-:S07]  /*0380*/  ULEA UR8, UR4, UR8, 0x18 ;  /* 0x0000000804087291 */ /* 0x008fce000f8ec0ff */
[----:B------:R-:W3:Y:S02]  /*0390*/  S2UR UR16, SR_CTAID.Y ;  /* 0x00000000001079c3 */ /* 0x000ee40000002600 */
[----:B------:R-:W5:Y:S06]  /*03a0*/  LDS R4, [UR8] ;  /* 0x00000008ff047984 */ /* 0x000f6c0008000800 */
[----:B------:R-:W-:Y:S06]  /*03b0*/  BAR.SYNC.DEFER_BLOCKING 0x0 ;  /* 0x0000000000007b1d */ /* 0x000fec0000010000 */
[----:B------:R-:W-:Y:S05]  /*03c0*/  @P2 BRA `(.L_x_5) ;  /* 0x0000000000182947 */ /* 0x000fea0003800000 */
[----:B------:R-:W-:Y:S01]  /*03d0*/  ELECT P0, URZ, PT ;  /* 0x0000000000ff782f */ /* 0x000fe20003800000 */
[----:B------:R-:W-:Y:S01]  /*03e0*/  IMAD.MOV.U32 R2, RZ, RZ, 0x1 ;  /* 0x00000001ff027424 */ /* 0x000fe200078e00ff */
[----:B------:R-:W-:Y:S01]  /*03f0*/  UMOV UR5, 0x40 ;  /* 0x0000004000057882 */ /* 0x000fe20000000000 */
[----:B------:R-:W-:Y:S01]  /*0400*/  UVIRTCOUNT.DEALLOC.SMPOOL 0x80 ;  /* 0x000000800000784c */ /* 0x000fe20000000000 */
[----:B------:R-:W-:-:S09]  /*0410*/  ULEA UR5, UR4, UR5, 0x18 ;  /* 0x0000000504057291 */ /* 0x000fd2000f8ec0ff */
[----:B------:R5:W-:Y:S03]  /*0420*/  @P0 STS.U8 [UR5], R2 ;  /* 0x00000002ff000988 */ /* 0x000be60008000005 */
.L_x_5:
[----:B------:R-:W5:Y:S01]  /*0430*/  S2UR UR4, SR_CTAID.Z ;  /* 0x00000000000479c3 */ /* 0x000f620000002700 */
[----:B------:R-:W4:Y:S01]  /*0440*/  LDCU UR5, c[0x0][0x370] ;  /* 0x00006e00ff0577ac */ /* 0x000f220008000800 */
[C---:B------:R-:W-:Y:S01]  /*0450*/  ISETP.GE.U32.AND P0, PT, R36.reuse, 0x20, PT ;  /* 0x000000202400780c */ /* 0x040fe20003f06070 */
[----:B--2--5:R-:W-:Y:S01]  /*0460*/  VIADD R2, R3, 0xffffffff ;  /* 0xffffffff03027836 */ /* 0x024fe20000000000 */
[C---:B------:R-:W-:Y:S01]  /*0470*/  ISETP.NE.U32.AND P3, PT, R36.reuse, RZ, PT ;  /* 0x000000ff2400720c */ /* 0x040fe20003f65070 */
[----:B------:R-:W2:Y:S01]  /*0480*/  LDCU UR6, c[0x0][0x374] ;  /* 0x00006e80ff0677ac */ /* 0x000ea20008000800 */
[----:B------:R-:W-:Y:S01]  /*0490*/  LEA R10, R36, UR8, 0x2 ;  /* 0x00000008240a7c11 */ /* 0x000fe2000f8e10ff */
[----:B----4-:R-:W-:Y:S01]  /*04a0*/  VIADD R11, R7, 0xffffffff ;  /* 0xffffffff070b7836 */ /* 0x010fe20000000000 */
[----:B------:R-:W4:Y:S01]  /*04b0*/  S2UR UR13, SR_CTAID.X ;  /* 0x00000000000d79c3 */ /* 0x000f220000002500 */
[----:B------:R-:W5:Y:S01]  /*04c0*/  LDCU.64 UR14, c[0x0][0x3c0] ;  /* 0x00007800ff0e77ac */ /* 0x000f620008000a00 */
[----:B------:R-:W-:Y:S01]  /*04d0*/  R2UR UR12, R4 ;  /* 0x00000000040c72ca */ /* 0x000fe200000e0000 */
[----:B------:R-:W-:Y:S04]  /*04e0*/  BSSY.RECONVERGENT B0, `(.L_x_6) ;  /* 0x0000011000007945 */ /* 0x000fe80003800200 */
[----:B------:R3:W-:Y:S01]  /*04f0*/  @!P0 STS [R10], RZ ;  /* 0x000000ff0a008388 */ /* 0x0007e20000000800 */
[----:B------:R-:W-:-:S03]  /*0500*/  NOP ;  /* 0x0000000000007918 */ /* 0x000fc60000000000 */
[----:B------:R3:W-:Y:S02]  /*0510*/  @!P3 STS [UR8+0x24], R2 ;  /* 0x00002402ff00b988 */ /* 0x0007e40008000808 */
[----:B--23--:R-:W-:Y:S02]  /*0520*/  UIMAD UR4, UR4, UR6, UR16 ;  /* 0x00000006040472a4 */ /* 0x00cfe4000f8e0210 */
[----:B------:R2:W-:Y:S02]  /*0530*/  @!P3 STS [UR8+0x20], R11 ;  /* 0x0000200bff00b988 */ /* 0x0005e40008000808 */
[----:B----4-:R-:W-:-:S04]  /*0540*/  UIMAD UR4, UR4, UR5, UR13 ;  /* 0x00000005040472a4 */ /* 0x010fc8000f8e020d */
[----:B------:R-:W-:-:S04]  /*0550*/  UIMAD UR4, UR4, 0x180, URZ ;  /* 0x00000180040478a4 */ /* 0x000fc8000f8e02ff */
[----:B-----5:R-:W-:-:S04]  /*0560*/  UIADD3 UR10, UP0, UPT, UR4, UR14, URZ ;  /* 0x0000000e040a7290 */ /* 0x020fc8000ff1e0ff */
[----:B------:R-:W-:Y:S01]  /*0570*/  ULEA.HI.X.SX32 UR11, UR4, UR15, 0x1, UP0 ;  /* 0x0000000f040b7291 */ /* 0x000fe200080f0eff */
[----:B--2---:R-:W-:Y:S11]  /*0580*/  @P3 BRA `(.L_x_7) ;  /* 0x0000000000183947 */ /* 0x004ff60003800000 */
[----:B------:R-:W2:Y:S01]  /*0590*/  LDS R3, [UR8+0x8] ;  /* 0x00000808ff037984 */ /* 0x000ea20008000800 */
[----:B------:R-:W3:Y:S01]  /*05a0*/  LDC.64 R8, c[0x0][0x380] ;  /* 0x0000e000ff087b82 */ /* 0x000ee20000000a00 */
[----:B------:R-:W-:Y:S02]  /*05b0*/  IMAD.MOV.U32 R4, RZ, RZ, 0x70 ;  /* 0x00000070ff047424 */ /* 0x000fe400078e00ff */
[----:B---3--:R3:W-:Y:S03]  /*05c0*/  STS.64 [UR8], R8 ;  /* 0x00000008ff007988 */ /* 0x0087e60008000a08 */
[----:B--2---:R-:W-:-:S05]  /*05d0*/  LOP3.LUT R3, R3, 0x10, R4, 0xd8, !PT ;  /* 0x0000001003037812 */ /* 0x004fca00078ed804 */
[----:B------:R3:W-:Y:S02]  /*05e0*/  STS [UR8+0x8], R3 ;  /* 0x00000803ff007988 */ /* 0x0007e40008000808 */
.L_x_7:
[----:B------:R-:W-:Y:S05]  /*05f0*/  BSYNC.RECONVERGENT B0 ;  /* 0x0000000000007941 */ /* 0x000fea0003800200 */
.L_x_6:
[----:B------:R-:W-:Y:S04]  /*0600*/  BSSY.RECONVERGENT B0, `(.L_x_8) ;  /* 0x000000a000007945 */ /* 0x000fe80003800200 */
[----:B------:R-:W-:Y:S05]  /*0610*/  @P3 BRA `(.L_x_9) ;  /* 0x0000000000203947 */ /* 0x000fea0003800000 */
[----:B---3--:R-:W2:Y:S01]  /*0620*/  LDS R3, [UR8+0x34] ;  /* 0x00003408ff037984 */ /* 0x008ea20008000800 */
[----:B------:R-:W-:Y:S02]  /*0630*/  IMAD.MOV.U32 R4, RZ, RZ, 0x3f000000 ;  /* 0x3f000000ff047424 */ /* 0x000fe400078e00ff */
[----:B------:R-:W-:Y:S01]  /*0640*/  @!P3 IMAD.MOV.U32 R5, RZ, RZ, 0x7f ;  /* 0x0000007fff05b424 */ /* 0x000fe200078e00ff */
[----:B------:R-:W3:Y:S02]  /*0650*/  @!P3 LDS R6, [UR8+0x38] ;  /* 0x00003808ff06b984 */ /* 0x000ee40008000800 */
[----:B--2---:R-:W-:Y:S02]  /*0660*/  LOP3.LUT R3, R3, 0xff000000, R4, 0xb8, !PT ;  /* 0xff00000003037812 */ /* 0x004fe400078eb804 */
[----:B---3--:R-:W-:-:S03]  /*0670*/  @!P3 LOP3.LUT R4, R6, 0xff, R5, 0xb8, !PT ;  /* 0x000000ff0604b812 */ /* 0x008fc600078eb805 */
[----:B------:R2:W-:Y:S04]  /*0680*/  STS [UR8+0x34], R3 ;  /* 0x00003403ff007988 */ /* 0x0005e80008000808 */
[----:B------:R2:W-:Y:S02]  /*0690*/  @!P3 STS [UR8+0x38], R4 ;  /* 0x00003804ff00b988 */ /* 0x0005e40008000808 */
.L_x_9:
[----:B------:R-:W-:Y:S05]  /*06a0*/  BSYNC.RECONVERGENT B0 ;  /* 0x0000000000007941 */ /* 0x000fea0003800200 */
.L_x_8:
[----:B------:R-:W-:Y:S04]  /*06b0*/  BSSY.RECONVERGENT B0, `(.L_x_10) ;  /* 0x000000e000007945 */ /* 0x000fe80003800200 */
[----:B------:R-:W-:Y:S05]  /*06c0*/  @P3 BRA `(.L_x_11) ;  /* 0x0000000000303947 */ /* 0x000fea0003800000 */
[----:B--2---:R-:W2:Y:S01]  /*06d0*/  LDS R4, [UR8+0x34] ;  /* 0x00003408ff047984 */ /* 0x004ea20008000800 */
[----:B---3--:R-:W3:Y:S03]  /*06e0*/  LDC.64 R8, c[0x0][0x3a8] ;  /* 0x0000ea00ff087b82 */ /* 0x008ee60000000a00 */
[----:B------:R-:W4:Y:S01]  /*06f0*/  LDS R3, [UR8+0x1c] ;  /* 0x00001c08ff037984 */ /* 0x000f220008000800 */
[C---:B---3--:R-:W-:Y:S01]  /*0700*/  SHF.L.U64.HI R6, R8.reuse, 0x1, R9 ;  /* 0x0000000108067819 */ /* 0x048fe20000010209 */
[----:B------:R-:W-:-:S03]  /*0710*/  IMAD.SHL.U32 R5, R8, 0x2, RZ ;  /* 0x0000000208057824 */ /* 0x000fc600078e00ff */
[--C-:B------:R-:W-:Y:S02]  /*0720*/  SHF.R.U32.HI R8, RZ, 0x4, R6.reuse ;  /* 0x00000004ff087819 */ /* 0x100fe40000011606 */
[----:B------:R-:W-:-:S05]  /*0730*/  SHF.R.U64 R5, R5, 0x4, R6 ;  /* 0x0000000405057819 */ /* 0x000fca0000001206 */
[----:B------:R5:W-:Y:S01]  /*0740*/  STS [UR8+0xc], R5 ;  /* 0x00000c05ff007988 */ /* 0x000be20008000808 */
[----:B--2---:R-:W-:Y:S02]  /*0750*/  LOP3.LUT R4, R4, 0x7, RZ, 0xb8, !PT ;  /* 0x0000000704047812 */ /* 0x004fe400078eb8ff */
[----:B----4-:R-:W-:-:S03]  /*0760*/  LOP3.LUT R3, R3, 0xf, R8, 0xb8, !PT ;  /* 0x0000000f03037812 */ /* 0x010fc600078eb808 */
[----:B------:R5:W-:Y:S04]  /*0770*/  STS [UR8+0x34], R4 ;  /* 0x00003404ff007988 */ /* 0x000be80008000808 */
[----:B------:R5:W-:Y:S02]  /*0780*/  STS [UR8+0x1c], R3 ;  /* 0x00001c03ff007988 */ /* 0x000be40008000808 */
.L_x_11:
[----:B------:R-:W-:Y:S05]  /*0790*/  BSYNC.RECONVERGENT B0 ;  /* 0x0000000000007941 */ /* 0x000fea0003800200 */
.L_x_10:
[----:B------:R-:W-:Y:S04]  /*07a0*/  BSSY.RECONVERGENT B1, `(.L_x_12) ;  /* 0x000001a000017945 */ /* 0x000fe80003800200 */
[----:B------:R-:W-:Y:S04]  /*07b0*/  BSSY.RELIABLE B0, `(.L_x_13) ;  /* 0x0000015000007945 */ /* 0x000fe80003800100 */
[----:B------:R-:W-:Y:S05]  /*07c0*/  @P3 BRA `(.L_x_14) ;  /* 0x0000000000203947 */ /* 0x000fea0003800000 */
[----:B--23-5:R-:W2:Y:S02]  /*07d0*/  LDS R3, [UR8+0x34] ;  /* 0x00003408ff037984 */ /* 0x02cea40008000800 */
[----:B--2---:R-:W-:-:S05]  /*07e0*/  LOP3.LUT R3, R3, 0x38, RZ, 0xb8, !PT ;  /* 0x0000003803037812 */ /* 0x004fca00078eb8ff */
[----:B------:R2:W-:Y:S01]  /*07f0*/  STS [UR8+0x34], R3 ;  /* 0x00003403ff007988 */ /* 0x0005e20008000808 */
[----:B------:R-:W-:Y:S05]  /*0800*/  @P3 BRA `(.L_x_15) ;  /* 0x0000000000203947 */ /* 0x000fea0003800000 */
[----:B--2---:R-:W2:Y:S01]  /*0810*/  LDS R3, [UR8+0x8] ;  /* 0x00000808ff037984 */ /* 0x004ea20008000800 */
[----:B------:R-:W-:-:S05]  /*0820*/  IMAD.MOV.U32 R4, RZ, RZ, 0x780 ;  /* 0x00000780ff047424 */ /* 0x000fca00078e00ff */
[----:B--2---:R-:W-:-:S05]  /*0830*/  LOP3.LUT R3, R3, 0x500, R4, 0xd8, !PT ;  /* 0x0000050003037812 */ /* 0x004fca00078ed804 */
[----:B------:R4:W-:Y:S02]  /*0840*/  STS [UR8+0x8], R3 ;  /* 0x00000803ff007988 */ /* 0x0009e40008000808 */
.L_x_14:
[----:B------:R-:W-:Y:S05]  /*0850*/  @P3 BRA `(.L_x_16) ;  /* 0x0000000000283947 */ /* 0x000fea0003800000 */
[----:B--2345:R-:W2:Y:S02]  /*0860*/  LDS R3, [UR8+0x8] ;  /* 0x00000808ff037984 */ /* 0x03cea40008000800 */
[----:B--2---:R-:W-:-:S05]  /*0870*/  LOP3.LUT R3, R3, 0x1800, RZ, 0xb8, !PT ;  /* 0x0000180003037812 */ /* 0x004fca00078eb8ff */
[----:B------:R3:W-:Y:S02]  /*0880*/  STS [UR8+0x8], R3 ;  /* 0x00000803ff007988 */ /* 0x0007e40008000808 */
.L_x_15:
[----:B------:R-:W-:Y:S05]  /*0890*/  @P3 BREAK.RELIABLE B0 ;  /* 0x0000000000003942 */ /* 0x000fea0003800100 */
[----:B------:R-:W-:Y:S05]  /*08a0*/  @P3 BRA `(.L_x_17) ;  /* 0x0000000000243947 */ /* 0x000fea0003800000 */
[----:B------:R-:W4:Y:S01]  /*08b0*/  LDS R4, [UR8+0x8] ;  /* 0x00000808ff047984 */ /* 0x000f220008000800 */
[----:B--23--:R-:W-:-:S05]  /*08c0*/  IMAD.MOV.U32 R3, RZ, RZ, 0x6000 ;  /* 0x00006000ff037424 */ /* 0x00cfca00078e00ff */
[----:B----4-:R-:W-:-:S04]  /*08d0*/  LOP3.LUT R3, R4, 0x6000, R3, 0xd8, !PT ;  /* 0x0000600004037812 */ /* 0x010fc800078ed803 */
[----:B------:R-:W-:-:S05]  /*08e0*/  LOP3.LUT R3, R3, 0x400000, RZ, 0xb8, !PT ;  /* 0x0040000003037812 */ /* 0x000fca00078eb8ff */
[----:B------:R2:W-:Y:S02]  /*08f0*/  STS [UR8+0x8], R3 ;  /* 0x00000803ff007988 */ /* 0x0005e40008000808 */
.L_x_16:
[----:B------:R-:W-:Y:S05]  /*0900*/  BSYNC.RELIABLE B0 ;  /* 0x0000000000007941 */ /* 0x000fea0003800100 */
.L_x_13:
[----:B--2345:R-:W2:Y:S02]  /*0910*/  @!P3 LDS R3, [UR8+0x8] ;  /* 0x00000808ff03b984 */ /* 0x03cea40008000800 */
[----:B--2---:R-:W-:-:S05]  /*0920*/  @!P3 LOP3.LUT R3, R3, 0x8000, RZ, 0xb8, !PT ;  /* 0x000080000303b812 */ /* 0x004fca00078eb8ff */
[----:B------:R4:W-:Y:S02]  /*0930*/  @!P3 STS [UR8+0x8], R3 ;  /* 0x00000803ff00b988 */ /* 0x0009e40008000808 */
.L_x_17:
[----:B------:R-:W-:Y:S05]  /*0940*/  BSYNC.RECONVERGENT B1 ;  /* 0x0000000000017941 */ /* 0x000fea0003800200 */
.L_x_12:
[----:B------:R-:W-:Y:S05]  /*0950*/  WARPSYNC.ALL ;  /* 0x0000000000007948 */ /* 0x000fea0003800000 */
[----:B------:R-:W-:Y:S01]  /*0960*/  NOP ;  /* 0x0000000000007918 */ /* 0x000fe20000000000 */
[----:B--234-:R-:W2:Y:S02]  /*0970*/  LDC R3, c[0x0][0x39c] ;  /* 0x0000e700ff037b82 */ /* 0x01cea40000000800 */
[----:B--2---:R-:W-:Y:S01]  /*0980*/  VIADD R3, R3, 0xffffffff ;  /* 0xffffffff03037836 */ /* 0x004fe20000000000 */
[----:B------:R-:W-:Y:S06]  /*0990*/  @P0 BRA `(.L_x_18) ;  /* 0x0000000000300947 */ /* 0x000fec0003800000 */
[----:B------:R-:W2:Y:S01]  /*09a0*/  S2R R4, SR_LANEID ;  /* 0x0000000000047919 */ /* 0x000ea20000000000 */
[----:B------:R-:W-:Y:S05]  /*09b0*/  WARPSYNC.ALL ;  /* 0x0000000000007948 */ /* 0x000fea0003800000 */
[----:B------:R-:W-:Y:S01]  /*09c0*/  NOP ;  /* 0x0000000000007918 */ /* 0x000fe20000000000 */
[----:B--2---:R-:W-:-:S05]  /*09d0*/  IMAD.SHL.U32 R6, R4, 0x4, RZ ;  /* 0x0000000404067824 */ /* 0x004fca00078e00ff */
[----:B------:R-:W2:Y:S01]  /*09e0*/  LDS R9, [R6+UR8] ;  /* 0x0000000806097984 */ /* 0x000ea20008000800 */
[----:B------:R-:W-:-:S05]  /*09f0*/  IADD3 R4, P1, PT, R6, UR10, RZ ;  /* 0x0000000a06047c10 */ /* 0x000fca000ff3e0ff */
[----:B------:R-:W-:-:S05]  /*0a00*/  IMAD.X R5, RZ, RZ, UR11, P1 ;  /* 0x0000000bff057e24 */ /* 0x000fca00088e06ff */
[----:B--2---:R2:W3:Y:S01]  /*0a10*/  ATOMG.E.EXCH.STRONG.GPU PT, RZ, [R4], R9 ;  /* 0x0000000904ff73a8 */ /* 0x0044e200041ee100 */
[----:B------:R-:W-:-:S04]  /*0a20*/  DEPBAR {5,4,3,2,1,0} ;  /* 0x0000003f0000791a */ /* 0x000fc80000000000 */
[----:B------:R-:W4:Y:S02]  /*0a30*/  CCTL.E.C.LDCU.IV.DEEP [UR10] ;  /* 0x000000000a007540 */ /* 0x000f240009c08000 */
[----:B----4-:R2:W-:Y:S01]  /*0a40*/  UTMACCTL.IV [UR10] ;  /* 0x000000000a0079b9 */ /* 0x0105e20008000000 */
[----:B------:R-:W-:Y:S01]  /*0a50*/  NOP ;  /* 0x0000000000007918 */ /* 0x000fe20000000000 */
.L_x_18:
[----:B------:R-:W-:Y:S05]  /*0a60*/  @P0 BRA `(.L_x_19) ;  /* 0x00000000000c0947 */ /* 0x000fea0003800000 */
[----:B------:R0:W-:Y:S01]  /*0a70*/  UTMACMDFLUSH ;  /* 0x00000000000079b7 */ /* 0x0001e20000000000 */
[----:B------:R-:W-:Y:S05]  /*0a80*/  @P0 BRA `(.L_x_19) ;  /* 0x0000000000040947 */ /* 0x000fea0003800000 */
[----:B------:R-:W-:-:S04]  /*0a90*/  DEPBAR.LE SB0, 0x0 ;  /* 0x000080000000791a */ /* 0x000fc80000000000 */
.L_x_19:
[----:B------:R-:W-:Y:S05]  /*0aa0*/  WARPSYNC.ALL ;  /* 0x0000000000007948 */ /* 0x000fea0003800000 */
[----:B------:R-:W-:Y:S01]  /*0ab0*/  NOP ;  /* 0x0000000000007918 */ /* 0x000fe20000000000 */
[----:B---3--:R-:W-:Y:S06]  /*0ac0*/  BAR.SYNC.DEFER_BLOCKING 0x0 ;  /* 0x0000000000007b1d */ /* 0x008fec0000010000 */
[----:B------:R-:W-:Y:S02]  /*0ad0*/  BSSY.RECONVERGENT B1, `(.L_x_20) ;  /* 0x000000b000017945 */ /* 0x000fe40003800200 */
[----:B------:R-:W-:Y:S06]  /*0ae0*/  BAR.SYNC.DEFER_BLOCKING 0x0 ;  /* 0x0000000000007b1d */ /* 0x000fec0000010000 */
[----:B------:R3:W-:Y:S01]  /*0af0*/  @!P0 STS [R10], RZ ;  /* 0x000000ff0a008388 */ /* 0x0007e20000000800 */
[----:B------:R-:W-:Y:S01]  /*0b00*/  NOP ;  /* 0x0000000000007918 */ /* 0x000fe20000000000 */
[----:B------:R-:W-:Y:S05]  /*0b10*/  @P3 BRA `(.L_x_21) ;  /* 0x0000000000183947 */ /* 0x000fea0003800000 */
[----:B--2---:R-:W2:Y:S01]  /*0b20*/  LDS R4, [UR8+0x8] ;  /* 0x00000808ff047984 */ /* 0x004ea20008000800 */
[----:B------:R-:W4:Y:S01]  /*0b30*/  LDC.64 R8, c[0x0][0x388] ;  /* 0x0000e200ff087b82 */ /* 0x000f220000000a00 */
[----:B------:R-:W-:Y:S02]  /*0b40*/  IMAD.MOV.U32 R5, RZ, RZ, 0x70 ;  /* 0x00000070ff057424 */ /* 0x000fe400078e00ff */
[----:B----4-:R4:W-:Y:S03]  /*0b50*/  STS.64 [UR8], R8 ;  /* 0x00000008ff007988 */ /* 0x0109e60008000a08 */
[----:B--2---:R-:W-:-:S05]  /*0b60*/  LOP3.LUT R4, R4, 0x10, R5, 0xd8, !PT ;  /* 0x0000001004047812 */ /* 0x004fca00078ed805 */
[----:B------:R4:W-:Y:S02]  /*0b70*/  STS [UR8+0x8], R4 ;  /* 0x00000804ff007988 */ /* 0x0009e40008000808 */
.L_x_21:
[----:B--2---:R-:W-:Y:S05]  /*0b80*/  BSYNC.RECONVERGENT B1 ;  /* 0x0000000000017941 */ /* 0x004fea0003800200 */
.L_x_20:
[----:B------:R-:W-:Y:S04]  /*0b90*/  BSSY.RECONVERGENT B1, `(.L_x_22) ;  /* 0x000000a000017945 */ /* 0x000fe80003800200 */
[----:B------:R-:W-:Y:S05]  /*0ba0*/  @P3 BRA `(.L_x_23) ;  /* 0x0000000000203947 */ /* 0x000fea0003800000 */
[----:B----4-:R-:W2:Y:S01]  /*0bb0*/  LDS R4, [UR8+0x34] ;  /* 0x00003408ff047984 */ /* 0x010ea20008000800 */
[----:B------:R-:W-:Y:S02]  /*0bc0*/  IMAD.MOV.U32 R9, RZ, RZ, 0x3f000000 ;  /* 0x3f000000ff097424 */ /* 0x000fe400078e00ff */
[----:B------:R-:W-:Y:S01]  /*0bd0*/  @!P3 IMAD.MOV.U32 R6, RZ, RZ, 0x7f ;  /* 0x0000007fff06b424 */ /* 0x000fe200078e00ff */
[----:B------:R-:W4:Y:S02]  /*0be0*/  @!P3 LDS R5, [UR8+0x38] ;  /* 0x00003808ff05b984 */ /* 0x000f240008000800 */
[----:B--2---:R-:W-:Y:S02]  /*0bf0*/  LOP3.LUT R4, R4, 0xff000000, R9, 0xb8, !PT ;  /* 0xff00000004047812 */ /* 0x004fe400078eb809 */
[----:B----4-:R-:W-:-:S03]  /*0c00*/  @!P3 LOP3.LUT R5, R5, 0xff, R6, 0xb8, !PT ;  /* 0x000000ff0505b812 */ /* 0x010fc600078eb806 */
[----:B------:R2:W-:Y:S04]  /*0c10*/  STS [UR8+0x34], R4 ;  /* 0x00003404ff007988 */ /* 0x0005e80008000808 */
[----:B------:R2:W-:Y:S02]  /*0c20*/  @!P3 STS [UR8+0x38], R5 ;  /* 0x00003805ff00b988 */ /* 0x0005e40008000808 */
.L_x_23:
[----:B------:R-:W-:Y:S05]  /*0c30*/  BSYNC.RECONVERGENT B1 ;  /* 0x0000000000017941 */ /* 0x000fea0003800200 */
.L_x_22:
[----:B------:R-:W-:Y:S04]  /*0c40*/  BSSY.RECONVERGENT B1, `(.L_x_24) ;  /* 0x0000004000017945 */ /* 0x000fe80003800200 */
[----:B------:R-:W-:Y:S05]  /*0c50*/  @P3 BRA `(.L_x_25) ;  /* 0x0000000000083947 */ /* 0x000fea0003800000 */
[----:B------:R5:W-:Y:S04]  /*0c60*/  STS [UR8+0x24], R11 ;  /* 0x0000240bff007988 */ /* 0x000be80008000808 */
[----:B------:R5:W-:Y:S02]  /*0c70*/  STS [UR8+0x20], R3 ;  /* 0x00002003ff007988 */ /* 0x000be40008000808 */
.L_x_25:
[----:B------:R-:W-:Y:S05]  /*0c80*/  BSYNC.RECONVERGENT B1 ;  /* 0x0000000000017941 */ /* 0x000fea0003800200 */
.L_x_24:
[----:B------:R-:W-:Y:S04]  /*0c90*/  BSSY.RECONVERGENT B1, `(.L_x_26) ;  /* 0x000000e000017945 */ /* 0x000fe80003800200 */
[----:B------:R-:W-:Y:S05]  /*0ca0*/  @P3 BRA `(.L_x_27) ;  /* 0x0000000000303947 */ /* 0x000fea0003800000 */
[----:B--2---:R-:W2:Y:S01]  /*0cb0*/  LDS R5, [UR8+0x34] ;  /* 0x00003408ff057984 */ /* 0x004ea20008000800 */
[----:B----4-:R-:W4:Y:S03]  /*0cc0*/  LDC.64 R8, c[0x0][0x3b0] ;  /* 0x0000ec00ff087b82 */ /* 0x010f260000000a00 */
[----:B------:R-:W3:Y:S01]  /*0cd0*/  LDS R4, [UR8+0x1c] ;  /* 0x00001c08ff047984 */ /* 0x000ee20008000800 */
[C---:B----4-:R-:W-:Y:S01]  /*0ce0*/  SHF.L.U64.HI R9, R8.reuse, 0x1, R9 ;  /* 0x0000000108097819 */ /* 0x050fe20000010209 */
[----:B------:R-:W-:-:S03]  /*0cf0*/  IMAD.SHL.U32 R6, R8, 0x2, RZ ;  /* 0x0000000208067824 */ /* 0x000fc600078e00ff */
[--C-:B-----5:R-:W-:Y:S02]  /*0d00*/  SHF.R.U32.HI R11, RZ, 0x4, R9.reuse ;  /* 0x00000004ff0b7819 */ /* 0x120fe40000011609 */
[----:B------:R-:W-:-:S05]  /*0d10*/  SHF.R.U64 R6, R6, 0x4, R9 ;  /* 0x0000000406067819 */ /* 0x000fca0000001209 */
[----:B------:R4:W-:Y:S01]  /*0d20*/  STS [UR8+0xc], R6 ;  /* 0x00000c06ff007988 */ /* 0x0009e20008000808 */
[----:B--2---:R-:W-:Y:S02]  /*0d30*/  LOP3.LUT R5, R5, 0x7, RZ, 0xb8, !PT ;  /* 0x0000000705057812 */ /* 0x004fe400078eb8ff */
[----:B---3--:R-:W-:-:S03]  /*0d40*/  LOP3.LUT R4, R4, 0xf, R11, 0xb8, !PT ;  /* 0x0000000f04047812 */ /* 0x008fc600078eb80b */
[----:B------:R4:W-:Y:S04]  /*0d50*/  STS [UR8+0x34], R5 ;  /* 0x00003405ff007988 */ /* 0x0009e80008000808 */
[----:B------:R4:W-:Y:S02]  /*0d60*/  STS [UR8+0x1c], R4 ;  /* 0x00001c04ff007988 */ /* 0x0009e40008000808 */
.L_x_27:
[----:B------:R-:W-:Y:S05]  /*0d70*/  BSYNC.RECONVERGENT B1 ;  /* 0x0000000000017941 */ /* 0x000fea0003800200 */
.L_x_26:
[----:B------:R-:W-:Y:S04]  /*0d80*/  BSSY.RECONVERGENT B2, `(.L_x_28) ;  /* 0x000001a000027945 */ /* 0x000fe80003800200 */
[----:B------:R-:W-:Y:S04]  /*0d90*/  BSSY.RELIABLE B1, `(.L_x_29) ;  /* 0x0000015000017945 */ /* 0x000fe80003800100 */
[----:B------:R-:W-:Y:S05]  /*0da0*/  @P3 BRA `(.L_x_30) ;  /* 0x0000000000203947 */ /* 0x000fea0003800000 */
[----:B--2-4-:R-:W2:Y:S02]  /*0db0*/  LDS R4, [UR8+0x34] ;  /* 0x00003408ff047984 */ /* 0x014ea40008000800 */
[----:B--2---:R-:W-:-:S05]  /*0dc0*/  LOP3.LUT R4, R4, 0x38, RZ, 0xb8, !PT ;  /* 0x0000003804047812 */ /* 0x004fca00078eb8ff */
[----:B------:R2:W-:Y:S01]  /*0dd0*/  STS [UR8+0x34], R4 ;  /* 0x00003404ff007988 */ /* 0x0005e20008000808 */
[----:B------:R-:W-:Y:S05]  /*0de0*/  @P3 BRA `(.L_x_31) ;  /* 0x0000000000203947 */ /* 0x000fea0003800000 */
[----:B--2---:R-:W2:Y:S01]  /*0df0*/  LDS R4, [UR8+0x8] ;  /* 0x00000808ff047984 */ /* 0x004ea20008000800 */
[----:B------:R-:W-:-:S05]  /*0e00*/  IMAD.MOV.U32 R5, RZ, RZ, 0x780 ;  /* 0x00000780ff057424 */ /* 0x000fca00078e00ff */
[----:B--2---:R-:W-:-:S05]  /*0e10*/  LOP3.LUT R4, R4, 0x500, R5, 0xd8, !PT ;  /* 0x0000050004047812 */ /* 0x004fca00078ed805 */
[----:B------:R2:W-:Y:S02]  /*0e20*/  STS [UR8+0x8], R4 ;  /* 0x00000804ff007988 */ /* 0x0005e40008000808 */
.L_x_30:
[----:B------:R-:W-:Y:S05]  /*0e30*/  @P3 BRA `(.L_x_32) ;  /* 0x0000000000283947 */ /* 0x000fea0003800000 */
[----:B--2-4-:R-:W2:Y:S02]  /*0e40*/  LDS R4, [UR8+0x8] ;  /* 0x00000808ff047984 */ /* 0x014ea40008000800 */
[----:B--2---:R-:W-:-:S05]  /*0e50*/  LOP3.LUT R4, R4, 0x1800, RZ, 0xb8, !PT ;  /* 0x0000180004047812 */ /* 0x004fca00078eb8ff */
[----:B------:R4:W-:Y:S02]  /*0e60*/  STS [UR8+0x8], R4 ;  /* 0x00000804ff007988 */ /* 0x0009e40008000808 */
.L_x_31:
[----:B------:R-:W-:Y:S05]  /*0e70*/  @P3 BREAK.RELIABLE B1 ;  /* 0x0000000000013942 */ /* 0x000fea0003800100 */
[----:B------:R-:W-:Y:S05]  /*0e80*/  @P3 BRA `(.L_x_33) ;  /* 0x0000000000243947 */ /* 0x000fea0003800000 */
[----:B--2-4-:R-:W2:Y:S01]  /*0e90*/  LDS R4, [UR8+0x8] ;  /* 0x00000808ff047984 */ /* 0x014ea20008000800 */
[----:B------:R-:W-:-:S05]  /*0ea0*/  IMAD.MOV.U32 R5, RZ, RZ, 0x6000 ;  /* 0x00006000ff057424 */ /* 0x000fca00078e00ff */
[----:B--2---:R-:W-:-:S04]  /*0eb0*/  LOP3.LUT R4, R4, 0x6000, R5, 0xd8, !PT ;  /* 0x0000600004047812 */ /* 0x004fc800078ed805 */
[----:B------:R-:W-:-:S05]  /*0ec0*/  LOP3.LUT R4, R4, 0x400000, RZ, 0xb8, !PT ;  /* 0x0040000004047812 */ /* 0x000fca00078eb8ff */
[----:B------:R2:W-:Y:S02]  /*0ed0*/  STS [UR8+0x8], R4 ;  /* 0x00000804ff007988 */ /* 0x0005e40008000808 */
.L_x_32:
[----:B------:R-:W-:Y:S05]  /*0ee0*/  BSYNC.RELIABLE B1 ;  /* 0x0000000000017941 */ /* 0x000fea0003800100 */
.L_x_29:
[----:B--2-4-:R-:W2:Y:S02]  /*0ef0*/  @!P3 LDS R4, [UR8+0x8] ;  /* 0x00000808ff04b984 */ /* 0x014ea40008000800 */
[----:B--2---:R-:W-:-:S05]  /*0f00*/  @!P3 LOP3.LUT R4, R4, 0x8000, RZ, 0xb8, !PT ;  /* 0x000080000404b812 */ /* 0x004fca00078eb8ff */
[----:B------:R2:W-:Y:S02]  /*0f10*/  @!P3 STS [UR8+0x8], R4 ;  /* 0x00000804ff00b988 */ /* 0x0005e40008000808 */
.L_x_33:
[----:B------:R-:W-:Y:S05]  /*0f20*/  BSYNC.RECONVERGENT B2 ;  /* 0x0000000000027941 */ /* 0x000fea0003800200 */
.L_x_28:
[----:B------:R-:W-:Y:S05]  /*0f30*/  WARPSYNC.ALL ;  /* 0x0000000000007948 */ /* 0x000fea0003800000 */
[----:B------:R-:W-:Y:S01]  /*0f40*/  NOP ;  /* 0x0000000000007918 */ /* 0x000fe20000000000 */
[----:B------:R-:W-:-:S04]  /*0f50*/  UIADD3 UR5, UPT, UPT, UR4, 0x80, URZ ;  /* 0x0000008004057890 */ /* 0x000fc8000fffe0ff */
[----:B------:R-:W-:-:S04]  /*0f60*/  UIADD3 UR32, UP0, UPT, UR5, UR14, URZ ;  /* 0x0000000e05207290 */ /* 0x000fc8000ff1e0ff */
[----:B------:R-:W-:Y:S01]  /*0f70*/  ULEA.HI.X.SX32 UR33, UR5, UR15, 0x1, UP0 ;  /* 0x0000000f05217291 */ /* 0x000fe200080f0eff */
[----:B------:R-:W-:Y:S11]  /*0f80*/  @P0 BRA `(.L_x_34) ;  /* 0x0000000000300947 */ /* 0x000ff60003800000 */
[----:B--2-4-:R-:W2:Y:S01]  /*0f90*/  S2R R4, SR_LANEID ;  /* 0x0000000000047919 */ /* 0x014ea20000000000 */
[----:B------:R-:W-:Y:S05]  /*0fa0*/  WARPSYNC.ALL ;  /* 0x0000000000007948 */ /* 0x000fea0003800000 */
[----:B------:R-:W-:Y:S01]  /*0fb0*/  NOP ;  /* 0x0000000000007918 */ /* 0x000fe20000000000 */
[----:B--2---:R-:W-:-:S05]  /*0fc0*/  IMAD.SHL.U32 R6, R4, 0x4, RZ ;  /* 0x0000000404067824 */ /* 0x004fca00078e00ff */
[----:B------:R-:W2:Y:S01]  /*0fd0*/  LDS R9, [R6+UR8] ;  /* 0x0000000806097984 */ /* 0x000ea20008000800 */
[----:B------:R-:W-:-:S05]  /*0fe0*/  IADD3 R4, P1, PT, R6, UR32, RZ ;  /* 0x0000002006047c10 */ /* 0x000fca000ff3e0ff */
[----:B------:R-:W-:-:S05]  /*0ff0*/  IMAD.X R5, RZ, RZ, UR33, P1 ;  /* 0x00000021ff057e24 */ /* 0x000fca00088e06ff */
[----:B--2---:R2:W4:Y:S01]  /*1000*/  ATOMG.E.EXCH.STRONG.GPU PT, RZ, [R4], R9 ;  /* 0x0000000904ff73a8 */ /* 0x00452200041ee100 */
[----:B------:R-:W-:-:S04]  /*1010*/  DEPBAR {5,4,3,2,1,0} ;  /* 0x0000003f0000791a */ /* 0x000fc80000000000 */
[----:B------:R-:W3:Y:S02]  /*1020*/  CCTL.E.C.LDCU.IV.DEEP [UR32] ;  /* 0x0000000020007540 */ /* 0x000ee40009c08000 */
[----:B---3--:R2:W-:Y:S01]  /*1030*/  UTMACCTL.IV [UR32] ;  /* 0x00000000200079b9 */ /* 0x0085e20008000000 */
[----:B------:R-:W-:Y:S01]  /*1040*/  NOP ;  /* 0x0000000000007918 */ /* 0x000fe20000000000 */
.L_x_34:
[----:B------:R-:W-:Y:S05]  /*1050*/  @P0 BRA `(.L_x_35) ;  /* 0x00000000000c0947 */ /* 0x000fea0003800000 */
[----:B------:R0:W-:Y:S01]  /*1060*/  UTMACMDFLUSH ;  /* 0x00000000000079b7 */ /* 0x0001e20000000000 */
[----:B------:R-:W-:Y:S05]  /*1070*/  @P0 BRA `(.L_x_35) ;  /* 0x0000000000040947 */ /* 0x000fea0003800000 */
[----:B------:R-:W-:-:S04]  /*1080*/  DEPBAR.LE SB0, 0x0 ;  /* 0x000080000000791a */ /* 0x000fc80000000000 */
.L_x_35:
[----:B------:R-:W-:Y:S05]  /*1090*/  WARPSYNC.ALL ;  /* 0x0000000000007948 */ /* 0x000fea0003800000 */
[----:B------:R-:W-:Y:S01]  /*10a0*/  NOP ;  /* 0x0000000000007918 */ /* 0x000fe20000000000 */
[----:B----4-:R-:W-:Y:S06]  /*10b0*/  BAR.SYNC.DEFER_BLOCKING 0x0 ;  /* 0x0000000000007b1d */ /* 0x010fec0000010000 */
[----:B------:R-:W-:Y:S02]  /*10c0*/  BSSY.RECONVERGENT B2, `(.L_x_36) ;  /* 0x000000b000027945 */ /* 0x000fe40003800200 */
[----:B------:R-:W-:Y:S06]  /*10d0*/  BAR.SYNC.DEFER_BLOCKING 0x0 ;  /* 0x0000000000007b1d */ /* 0x000fec0000010000 */
[----:B------:R4:W-:Y:S01]  /*10e0*/  @!P0 STS [R10], RZ ;  /* 0x000000ff0a008388 */ /* 0x0009e20000000800 */
[----:B------:R-:W-:Y:S01]  /*10f0*/  NOP ;  /* 0x0000000000007918 */ /* 0x000fe20000000000 */
[----:B------:R-:W-:Y:S05]  /*1100*/  @P3 BRA `(.L_x_37) ;  /* 0x0000000000183947 */ /* 0x000fea0003800000 */
[----:B--2---:R-:W2:Y:S01]  /*1110*/  LDS R4, [UR8+0x8] ;  /* 0x00000808ff047984 */ /* 0x004ea20008000800 */
[----:B------:R-:W3:Y:S01]  /*1120*/  LDC.64 R8, c[0x0][0x390] ;  /* 0x0000e400ff087b82 */ /* 0x000ee20000000a00 */
[----:B------:R-:W-:Y:S02]  /*1130*/  IMAD.MOV.U32 R5, RZ, RZ, 0x70 ;  /* 0x00000070ff057424 */ /* 0x000fe400078e00ff */
[----:B---3--:R3:W-:Y:S03]  /*1140*/  STS.64 [UR8], R8 ;  /* 0x00000008ff007988 */ /* 0x0087e60008000a08 */
[----:B--2---:R-:W-:-:S05]  /*1150*/  LOP3.LUT R4, R4, 0x10, R5, 0xd8, !PT ;  /* 0x0000001004047812 */ /* 0x004fca00078ed805 */
[----:B------:R3:W-:Y:S02]  /*1160*/  STS [UR8+0x8], R4 ;  /* 0x00000804ff007988 */ /* 0x0007e40008000808 */
.L_x_37:
[----:B--2---:R-:W-:Y:S05]  /*1170*/  BSYNC.RECONVERGENT B2 ;  /* 0x0000000000027941 */ /* 0x004fea0003800200 */
.L_x_36:
[----:B------:R-:W-:Y:S04]  /*1180*/  BSSY.RECONVERGENT B3, `(.L_x_38) ;  /* 0x0000011000037945 */ /* 0x000fe80003800200 */
[----:B------:R-:W-:Y:S04]  /*1190*/  BSSY.RELIABLE B2, `(.L_x_39) ;  /* 0x000000e000027945 */ /* 0x000fe80003800100 */
[----:B------:R-:W-:Y:S05]  /*11a0*/  @P3 BRA `(.L_x_40) ;  /* 0x0000000000243947 */ /* 0x000fea0003800000 */
[----:B---3--:R-:W2:Y:S01]  /*11b0*/  LDS R4, [UR8+0x34] ;  /* 0x00003408ff047984 */ /* 0x008ea20008000800 */
[----:B------:R-:W-:-:S05]  /*11c0*/  IMAD.MOV.U32 R5, RZ, RZ, 0x3f000000 ;  /* 0x3f000000ff057424 */ /* 0x000fca00078e00ff */
[----:B--2---:R-:W-:-:S05]  /*11d0*/  LOP3.LUT R4, R4, 0xff000000, R5, 0xb8, !PT ;  /* 0xff00000004047812 */ /* 0x004fca00078eb805 */
[----:B------:R2:W-:Y:S01]  /*11e0*/  STS [UR8+0x34], R4 ;  /* 0x00003404ff007988 */ /* 0x0005e20008000808 */
[----:B------:R-:W-:Y:S05]  /*11f0*/  @P3 BRA `(.L_x_41) ;  /* 0x00000000001c3947 */ /* 0x000fea0003800000 */
[----:B--2---:R-:W2:Y:S01]  /*1200*/  LDS R4, [UR8+0x38] ;  /* 0x00003808ff047984 */ /* 0x004ea20008000800 */
[----:B------:R-:W-:-:S05]  /*1210*/  IMAD.MOV.U32 R5, RZ, RZ, 0x7f ;  /* 0x0000007fff057424 */ /* 0x000fca00078e00ff */
[----:B--2---:R-:W-:-:S05]  /*1220*/  LOP3.LUT R4, R4, 0xff, R5, 0xb8, !PT ;  /* 0x000000ff04047812 */ /* 0x004fca00078eb805 */
[----:B------:R2:W-:Y:S02]  /*1230*/  STS [UR8+0x38], R4 ;  /* 0x00003804ff007988 */ /* 0x0005e40008000808 */
.L_x_40:
[----:B------:R-:W-:Y:S05]  /*1240*/  @P3 BREAK.RELIABLE B2 ;  /* 0x0000000000023942 */ /* 0x000fea0003800100 */
[----:B------:R-:W-:Y:S05]  /*1250*/  @P3 BRA `(.L_x_42) ;  /* 0x00000000000c3947 */ /* 0x000fea0003800000 */
[----:B------:R2:W-:Y:S02]  /*1260*/  STS [UR8+0x20], R3 ;  /* 0x00002003ff007988 */ /* 0x0005e40008000808 */
.L_x_41:
[----:B------:R-:W-:Y:S05]  /*1270*/  BSYNC.RELIABLE B2 ;  /* 0x0000000000027941 */ /* 0x000fea0003800100 */
.L_x_39:
[----:B------:R2:W-:Y:S02]  /*1280*/  @!P3 STS [UR8+0x24], R2 ;  /* 0x00002402ff00b988 */ /* 0x0005e40008000808 */
.L_x_42:
[----:B------:R-:W-:Y:S05]  /*1290*/  BSYNC.RECONVERGENT B3 ;  /* 0x0000000000037941 */ /* 0x000fea0003800200 */
.L_x_38:
[----:B------:R-:W-:Y:S05]  /*12a0*/  WARPSYNC.ALL ;  /* 0x0000000000007948 */ /* 0x000fea0003800000 */
[----:B------:R-:W-:Y:S01]  /*12b0*/  NOP ;  /* 0x0000000000007918 */ /* 0x000fe20000000000 */
[----:B------:R-:W-:Y:S04]  /*12c0*/  BSSY.RECONVERGENT B3, `(.L_x_43) ;  /* 0x000000e000037945 */ /* 0x000fe80003800200 */
[----:B------:R-:W-:Y:S05]  /*12d0*/  @P3 BRA `(.L_x_44) ;  /* 0x0000000000303947 */ /* 0x000fea0003800000 */
[----:B--2--5:R-:W2:Y:S01]  /*12e0*/  LDS R3, [UR8+0x34] ;  /* 0x00003408ff037984 */ /* 0x024ea20008000800 */
[----:B---3--:R-:W3:Y:S03]  /*12f0*/  LDC.64 R4, c[0x0][0x3b8] ;  /* 0x0000ee00ff047b82 */ /* 0x008ee60000000a00 */
[----:B------:R-:W5:Y:S01]  /*1300*/  LDS R2, [UR8+0x1c] ;  /* 0x00001c08ff027984 */ /* 0x000f620008000800 */
[C---:B---3--:R-:W-:Y:S01]  /*1310*/  SHF.L.U64.HI R5, R4.reuse, 0x1, R5 ;  /* 0x0000000104057819 */ /* 0x048fe20000010205 */
[----:B------:R-:W-:-:S03]  /*1320*/  IMAD.SHL.U32 R4, R4, 0x2, RZ ;  /* 0x0000000204047824 */ /* 0x000fc600078e00ff */
[--C-:B------:R-:W-:Y:S02]  /*1330*/  SHF.R.U32.HI R9, RZ, 0x4, R5.reuse ;  /* 0x00000004ff097819 */ /* 0x100fe40000011605 */
[----:B------:R-:W-:-:S05]  /*1340*/  SHF.R.U64 R4, R4, 0x4, R5 ;  /* 0x0000000404047819 */ /* 0x000fca0000001205 */
[----:B------:R3:W-:Y:S01]  /*1350*/  STS [UR8+0xc], R4 ;  /* 0x00000c04ff007988 */ /* 0x0007e20008000808 */
[----:B--2---:R-:W-:Y:S02]  /*1360*/  LOP3.LUT R3, R3, 0x7, RZ, 0xb8, !PT ;  /* 0x0000000703037812 */ /* 0x004fe400078eb8ff */
[----:B-----5:R-:W-:-:S03]  /*1370*/  LOP3.LUT R2, R2, 0xf, R9, 0xb8, !PT ;  /* 0x0000000f02027812 */ /* 0x020fc600078eb809 */
[----:B------:R3:W-:Y:S04]  /*1380*/  STS [UR8+0x34], R3 ;  /* 0x00003403ff007988 */ /* 0x0007e80008000808 */
[----:B------:R3:W-:Y:S02]  /*1390*/  STS [UR8+0x1c], R2 ;  /* 0x00001c02ff007988 */ /* 0x0007e40008000808 */
.L_x_44:
[----:B------:R-:W-:Y:S05]  /*13a0*/  BSYNC.RECONVERGENT B3 ;  /* 0x0000000000037941 */ /* 0x000fea0003800200 */
.L_x_43:
[----:B------:R-:W-:Y:S04]  /*13b0*/  BSSY.RECONVERGENT B4, `(.L_x_45) ;  /* 0x000001a000047945 */ /* 0x000fe80003800200 */
[----:B------:R-:W-:Y:S04]  /*13c0*/  BSSY.RELIABLE B3, `(.L_x_46) ;  /* 0x0000015000037945 */ /* 0x000fe80003800100 */
[----:B------:R-:W-:Y:S05]  /*13d0*/  @P3 BRA `(.L_x_47) ;  /* 0x0000000000203947 */ /* 0x000fea0003800000 */
[----:B--23--:R-:W2:Y:S02]  /*13e0*/  LDS R2, [UR8+0x34] ;  /* 0x00003408ff027984 */ /* 0x00cea40008000800 */
[----:B--2---:R-:W-:-:S05]  /*13f0*/  LOP3.LUT R2, R2, 0x38, RZ, 0xb8, !PT ;  /* 0x0000003802027812 */ /* 0x004fca00078eb8ff */
[----:B------:R2:W-:Y:S01]  /*1400*/  STS [UR8+0x34], R2 ;  /* 0x00003402ff007988 */ /* 0x0005e20008000808 */
[----:B------:R-:W-:Y:S05]  /*1410*/  @P3 BRA `(.L_x_48) ;  /* 0x0000000000203947 */ /* 0x000fea0003800000 */
[----:B--2---:R-:W2:Y:S01]  /*1420*/  LDS R2, [UR8+0x8] ;  /* 0x00000808ff027984 */ /* 0x004ea20008000800 */
[----:B-----5:R-:W-:-:S05]  /*1430*/  IMAD.MOV.U32 R3, RZ, RZ, 0x780 ;  /* 0x00000780ff037424 */ /* 0x020fca00078e00ff */
[----:B--2---:R-:W-:-:S05]  /*1440*/  LOP3.LUT R2, R2, 0x500, R3, 0xd8, !PT ;  /* 0x0000050002027812 */ /* 0x004fca00078ed803 */
[----:B------:R2:W-:Y:S02]  /*1450*/  STS [UR8+0x8], R2 ;  /* 0x00000802ff007988 */ /* 0x0005e40008000808 */
.L_x_47:
[----:B------:R-:W-:Y:S05]  /*1460*/  @P3 BRA `(.L_x_49) ;  /* 0x0000000000283947 */ /* 0x000fea0003800000 */
[----:B--23--:R-:W2:Y:S02]  /*1470*/  LDS R2, [UR8+0x8] ;  /* 0x00000808ff027984 */ /* 0x00cea40008000800 */
[----:B--2---:R-:W-:-:S05]  /*1480*/  LOP3.LUT R2, R2, 0x1800, RZ, 0xb8, !PT ;  /* 0x0000180002027812 */ /* 0x004fca00078eb8ff */
[----:B------:R3:W-:Y:S02]  /*1490*/  STS [UR8+0x8], R2 ;  /* 0x00000802ff007988 */ /* 0x0007e40008000808 */
.L_x_48:
[----:B------:R-:W-:Y:S05]  /*14a0*/  @P3 BREAK.RELIABLE B3 ;  /* 0x0000000000033942 */ /* 0x000fea0003800100 */
[----:B------:R-:W-:Y:S05]  /*14b0*/  @P3 BRA `(.L_x_50) ;  /* 0x0000000000243947 */ /* 0x000fea0003800000 */
[----:B--23--:R-:W2:Y:S01]  /*14c0*/  LDS R2, [UR8+0x8] ;  /* 0x00000808ff027984 */ /* 0x00cea20008000800 */
[----:B-----5:R-:W-:-:S05]  /*14d0*/  IMAD.MOV.U32 R3, RZ, RZ, 0x6000 ;  /* 0x00006000ff037424 */ /* 0x020fca00078e00ff */
[----:B--2---:R-:W-:-:S04]  /*14e0*/  LOP3.LUT R2, R2, 0x6000, R3, 0xd8, !PT ;  /* 0x0000600002027812 */ /* 0x004fc800078ed803 */
[----:B------:R-:W-:-:S05]  /*14f0*/  LOP3.LUT R2, R2, 0x400000, RZ, 0xb8, !PT ;  /* 0x0040000002027812 */ /* 0x000fca00078eb8ff */
[----:B------:R2:W-:Y:S02]  /*1500*/  STS [UR8+0x8], R2 ;  /* 0x00000802ff007988 */ /* 0x0005e40008000808 */
.L_x_49:
[----:B------:R-:W-:Y:S05]  /*1510*/  BSYNC.RELIABLE B3 ;  /* 0x0000000000037941 */ /* 0x000fea0003800100 */
.L_x_46:
[----:B--23--:R-:W2:Y:S02]  /*1520*/  @!P3 LDS R2, [UR8+0x8] ;  /* 0x00000808ff02b984 */ /* 0x00cea40008000800 */
[----:B--2---:R-:W-:-:S05]  /*1530*/  @!P3 LOP3.LUT R2, R2, 0x8000, RZ, 0xb8, !PT ;  /* 0x000080000202b812 */ /* 0x004fca00078eb8ff */
[----:B------:R2:W-:Y:S02]  /*1540*/  @!P3 STS [UR8+0x8], R2 ;  /* 0x00000802ff00b988 */ /* 0x0005e40008000808 */
.L_x_50:
[----:B------:R-:W-:Y:S05]  /*1550*/  BSYNC.RECONVERGENT B4 ;  /* 0x0000000000047941 */ /* 0x000fea0003800200 */
.L_x_45:
[----:B------:R-:W-:Y:S05]  /*1560*/  WARPSYNC.ALL ;  /* 0x0000000000007948 */ /* 0x000fea0003800000 */
[----:B------:R-:W-:Y:S01]  /*1570*/  NOP ;  /* 0x0000000000007918 */ /* 0x000fe20000000000 */
[----:B------:R-:W-:-:S04]  /*1580*/  UIADD3 UR4, UPT, UPT, UR4, 0x100, URZ ;  /* 0x0000010004047890 */ /* 0x000fc8000fffe0ff */
[----:B------:R-:W-:-:S04]  /*1590*/  UIADD3 UR14, UP0, UPT, UR4, UR14, URZ ;  /* 0x0000000e040e7290 */ /* 0x000fc8000ff1e0ff */
[----:B------:R-:W-:Y:S01]  /*15a0*/  ULEA.HI.X.SX32 UR15, UR4, UR15, 0x1, UP0 ;  /* 0x0000000f040f7291 */ /* 0x000fe200080f0eff */
[----:B------:R-:W-:Y:S11]  /*15b0*/  @P0 BRA `(.L_x_51) ;  /* 0x0000000000300947 */ /* 0x000ff60003800000 */
[----:B--23--:R-:W2:Y:S01]  /*15c0*/  S2R R2, SR_LANEID ;  /* 0x0000000000027919 */ /* 0x00cea20000000000 */
[----:B------:R-:W-:Y:S05]  /*15d0*/  WARPSYNC.ALL ;  /* 0x0000000000007948 */ /* 0x000fea0003800000 */
[----:B------:R-:W-:Y:S01]  /*15e0*/  NOP ;  /* 0x0000000000007918 */ /* 0x000fe20000000000 */
[----:B--2---:R-:W-:-:S05]  /*15f0*/  IMAD.SHL.U32 R4, R2, 0x4, RZ ;  /* 0x0000000402047824 */ /* 0x004fca00078e00ff */
[----:B------:R-:W2:Y:S01]  /*1600*/  LDS R5, [R4+UR8] ;  /* 0x0000000804057984 */ /* 0x000ea20008000800 */
[----:B------:R-:W-:-:S05]  /*1610*/  IADD3 R2, P1, PT, R4, UR14, RZ ;  /* 0x0000000e04027c10 */ /* 0x000fca000ff3e0ff */
[----:B-----5:R-:W-:-:S05]  /*1620*/  IMAD.X R3, RZ, RZ, UR15, P1 ;  /* 0x0000000fff037e24 */ /* 0x020fca00088e06ff */
[----:B--2---:R2:W3:Y:S01]  /*1630*/  ATOMG.E.EXCH.STRONG.GPU PT, RZ, [R2], R5 ;  /* 0x0000000502ff73a8 */ /* 0x0044e200041ee100 */
[----:B------:R-:W-:-:S04]  /*1640*/  DEPBAR {5,4,3,2,1,0} ;  /* 0x0000003f0000791a */ /* 0x000fc80000000000 */
[----:B------:R-:W5:Y:S02]  /*1650*/  CCTL.E.C.LDCU.IV.DEEP [UR14] ;  /* 0x000000000e007540 */ /* 0x000f640009c08000 */
[----:B-----5:R2:W-:Y:S01]  /*1660*/  UTMACCTL.IV [UR14] ;  /* 0x000000000e0079b9 */ /* 0x0205e20008000000 */
[----:B------:R-:W-:Y:S01]  /*1670*/  NOP ;  /* 0x0000000000007918 */ /* 0x000fe20000000000 */
.L_x_51:
[----:B------:R-:W-:Y:S05]  /*1680*/  @P0 BRA `(.L_x_52) ;  /* 0x00000000000c0947 */ /* 0x000fea0003800000 */
[----:B------:R0:W-:Y:S01]  /*1690*/  UTMACMDFLUSH ;  /* 0x00000000000079b7 */ /* 0x0001e20000000000 */
[----:B------:R-:W-:Y:S05]  /*16a0*/  @P0 BRA `(.L_x_52) ;  /* 0x0000000000040947 */ /* 0x000fea0003800000 */
[----:B------:R-:W-:-:S04]  /*16b0*/  DEPBAR.LE SB0, 0x0 ;  /* 0x000080000000791a */ /* 0x000fc80000000000 */
.L_x_52:
[----:B------:R-:W-:Y:S05]  /*16c0*/  WARPSYNC.ALL ;  /* 0x0000000000007948 */ /* 0x000fea0003800000 */
[----:B------:R-:W-:Y:S01]  /*16d0*/  NOP ;  /* 0x0000000000007918 */ /* 0x000fe20000000000 */
[----:B---3--:R-:W-:Y:S01]  /*16e0*/  BAR.SYNC.DEFER_BLOCKING 0x0 ;  /* 0x0000000000007b1d */ /* 0x008fe20000010000 */
[----:B--2---:R-:W-:Y:S01]  /*16f0*/  SHF.R.U32.HI R2, RZ, 0x5, R0 ;  /* 0x00000005ff027819 */ /* 0x004fe20000011600 */
[----:B------:R-:W-:-:S03]  /*1700*/  UIADD3 UR7, UPT, UPT, UR8, 0x30020, URZ ;  /* 0x0003002008077890 */ /* 0x000fc6000fffe0ff */
[----:B------:R-:W-:Y:S01]  /*1710*/  R2UR UR9, R2 ;  /* 0x00000000020972ca */ /* 0x000fe200000e0000 */
[----:B------:R-:W-:Y:S01]  /*1720*/  VOTEU.ALL UP0, P3 ;  /* 0x0000000000ff7886 */ /* 0x000fe20001800000 */
[----:B------:R-:W-:Y:S01]  /*1730*/  UMOV UR4, 0x1 ;  /* 0x0000000100047882 */ /* 0x000fe20000000000 */
[----:B------:R-:W-:Y:S01]  /*1740*/  VOTEU.ALL UP1, P3 ;  /* 0x0000000000ff7886 */ /* 0x000fe20001820000 */
[----:B------:R-:W-:Y:S02]  /*1750*/  BSSY.RECONVERGENT B4, `(.L_x_53) ;  /* 0x0000018000047945 */ /* 0x000fe40003800200 */
[----:B------:R-:W-:-:S04]  /*1760*/  @!UP0 UIADD3 UR18, UPT, UPT, -UR4, 0x100000, URZ ;  /* 0x0010000004128890 */ /* 0x000fc8000fffe1ff */
[----:B------:R-:W-:Y:S02]  /*1770*/  @!UP0 USHF.L.U32 UR19, UR18, 0xb, URZ ;  /* 0x0000000b12138899 */ /* 0x000fe400080006ff */
[----:B------:R-:W-:Y:S02]  /*1780*/  @!UP0 USHF.L.U32 UR18, UR18, 0x1, URZ ;  /* 0x0000000112128899 */ /* 0x000fe400080006ff */
[----:B------:R-:W-:-:S04]  /*1790*/  @!UP0 UIADD3 UR4, UPT, UPT, -UR4, 0x100000, URZ ;  /* 0x0010000004048890 */ /* 0x000fc8000fffe1ff */
[----:B------:R-:W-:Y:S02]  /*17a0*/  @!UP0 USHF.L.U32 UR5, UR4, 0xb, URZ ;  /* 0x0000000b04058899 */ /* 0x000fe400080006ff */
[----:B------:R-:W-:Y:S01]  /*17b0*/  @!UP0 USHF.L.U32 UR4, UR4, 0x1, URZ ;  /* 0x0000000104048899 */ /* 0x000fe200080006ff */
[----:B------:R-:W-:Y:S01]  /*17c0*/  VOTEU.ALL UP0, P3 ;  /* 0x0000000000ff7886 */ /* 0x000fe20001800000 */
[----:B------:R-:W2:Y:S04]  /*17d0*/  FENCE.VIEW.ASYNC.S ;  /* 0x00000000000073c6 */ /* 0x000ea80000000000 */
[----:B--2---:R2:W3:Y:S06]  /*17e0*/  @!UP0 SYNCS.EXCH.64 URZ, [UR8+0x30000], UR18 ;  /* 0x0300001208ff85b2 */ /* 0x0044ec0008000100 */
[----:B------:R2:W3:Y:S02]  /*17f0*/  @!UP1 SYNCS.EXCH.64 URZ, [UR8+0x30020], UR4 ;  /* 0x0300200408ff95b2 */ /* 0x0004e40008000100 */
[----:B---3--:R-:W-:Y:S06]  /*1800*/  BAR.SYNC.DEFER_BLOCKING 0x0 ;  /* 0x0000000000007b1d */ /* 0x008fec0000010000 */
[----:B------:R-:W-:Y:S05]  /*1810*/  @P3 BRA `(.L_x_54) ;  /* 0x00000000002c3947 */ /* 0x000fea0003800000 */
[----:B--2---:R-:W-:Y:S02]  /*1820*/  UMOV UR4, 0x1 ;  /* 0x0000000100047882 */ /* 0x004fe40000000000 */
[----:B------:R-:W-:-:S04]  /*1830*/  UIADD3 UR18, UPT, UPT, -UR4, 0x100000, URZ ;  /* 0x0010000004127890 */ /* 0x000fc8000fffe1ff */
[----:B------:R-:W-:Y:S02]  /*1840*/  USHF.L.U32 UR19, UR18, 0xb, URZ ;  /* 0x0000000b12137899 */ /* 0x000fe400080006ff */
[----:B------:R-:W-:Y:S02]  /*1850*/  USHF.L.U32 UR18, UR18, 0x1, URZ ;  /* 0x0000000112127899 */ /* 0x000fe400080006ff */
[----:B------:R-:W-:-:S04]  /*1860*/  UIADD3 UR4, UPT, UPT, -UR4, 0x100000, URZ ;  /* 0x0010000004047890 */ /* 0x000fc8000fffe1ff */
[----:B------:R-:W-:Y:S02]  /*1870*/  USHF.L.U32 UR5, UR4, 0xb, URZ ;  /* 0x0000000b04057899 */ /* 0x000fe400080006ff */
[----:B------:R-:W-:Y:S01]  /*1880*/  USHF.L.U32 UR4, UR4, 0x1, URZ ;  /* 0x0000000104047899 */ /* 0x000fe200080006ff */
[----:B------:R-:W2:Y:S03]  /*1890*/  FENCE.VIEW.ASYNC.S ;  /* 0x00000000000073c6 */ /* 0x000ea60000000000 */
[----:B--2---:R3:W2:Y:S08]  /*18a0*/  SYNCS.EXCH.64 URZ, [UR8+0x30008], UR18 ;  /* 0x0300081208ff75b2 */ /* 0x0046b00008000100 */
[----:B------:R3:W4:Y:S02]  /*18b0*/  SYNCS.EXCH.64 URZ, [UR8+0x30028], UR4 ;  /* 0x0300280408ff75b2 */ /* 0x0007240008000100 */
[----:B---3--:R-:W-:Y:S01]  /*18c0*/  NOP ;  /* 0x0000000000007918 */ /* 0x008fe20000000000 */
.L_x_54:
[----:B--2---:R-:W-:Y:S05]  /*18d0*/  BSYNC.RECONVERGENT B4 ;  /* 0x0000000000047941 */ /* 0x004fea0003800200 */
.L_x_53:
[----:B----4-:R-:W-:Y:S06]  /*18e0*/  BAR.SYNC.DEFER_BLOCKING 0x0 ;  /* 0x0000000000007b1d */ /* 0x010fec0000010000 */
[----:B------:R-:W-:Y:S04]  /*18f0*/  BSSY.RECONVERGENT B4, `(.L_x_55) ;  /* 0x000000d000047945 */ /* 0x000fe80003800200 */
[----:B------:R-:W-:Y:S05]  /*1900*/  @P3 BRA `(.L_x_56) ;  /* 0x00000000002c3947 */ /* 0x000fea0003800000 */
[----:B------:R-:W-:Y:S02]  /*1910*/  UMOV UR4, 0x1 ;  /* 0x0000000100047882 */ /* 0x000fe40000000000 */
[----:B------:R-:W-:-:S04]  /*1920*/  UIADD3 UR18, UPT, UPT, -UR4, 0x100000, URZ ;  /* 0x0010000004127890 */ /* 0x000fc8000fffe1ff */
[----:B------:R-:W-:Y:S02]  /*1930*/  USHF.L.U32 UR19, UR18, 0xb, URZ ;  /* 0x0000000b12137899 */ /* 0x000fe400080006ff */
[----:B------:R-:W-:Y:S02]  /*1940*/  USHF.L.U32 UR18, UR18, 0x1, URZ ;  /* 0x0000000112127899 */ /* 0x000fe400080006ff */
[----:B------:R-:W-:-:S04]  /*1950*/  UIADD3 UR4, UPT, UPT, -UR4, 0x100000, URZ ;  /* 0x0010000004047890 */ /* 0x000fc8000fffe1ff */
[----:B------:R-:W-:Y:S02]  /*1960*/  USHF.L.U32 UR5, UR4, 0xb, URZ ;  /* 0x0000000b04057899 */ /* 0x000fe400080006ff */
[----:B------:R-:W-:Y:S01]  /*1970*/  USHF.L.U32 UR4, UR4, 0x1, URZ ;  /* 0x0000000104047899 */ /* 0x000fe200080006ff */
[----:B------:R-:W2:Y:S03]  /*1980*/  FENCE.VIEW.ASYNC.S ;  /* 0x00000000000073c6 */ /* 0x000ea60000000000 */
[----:B--2---:R2:W3:Y:S08]  /*1990*/  SYNCS.EXCH.64 URZ, [UR8+0x30010], UR18 ;  /* 0x0300101208ff75b2 */ /* 0x0044f00008000100 */
[----:B------:R2:W4:Y:S01]  /*19a0*/  SYNCS.EXCH.64 URZ, [UR8+0x30030], UR4 ;  /* 0x0300300408ff75b2 */ /* 0x0005220008000100 */
[----:B------:R-:W-:Y:S01]  /*19b0*/  NOP ;  /* 0x0000000000007918 */ /* 0x000fe20000000000 */
.L_x_56:
[----:B--2---:R-:W-:Y:S05]  /*19c0*/  BSYNC.RECONVERGENT B4 ;  /* 0x0000000000047941 */ /* 0x004fea0003800200 */
.L_x_55:
[----:B---34-:R-:W-:Y:S01]  /*19d0*/  BAR.SYNC.DEFER_BLOCKING 0x0 ;  /* 0x0000000000007b1d */ /* 0x018fe20000010000 */
[----:B------:R-:W-:Y:S01]  /*19e0*/  USHF.L.U32 UR23, UR13, 0x7, URZ ;  /* 0x000000070d177899 */ /* 0x000fe200080006ff */
[----:B------:R-:W-:Y:S01]  /*19f0*/  ISETP.GE.AND P0, PT, R7, 0x1, PT ;  /* 0x000000010700780c */ /* 0x000fe20003f06270 */
[----:B------:R-:W-:-:S03]  /*1a00*/  USHF.L.U32 UR6, UR16, 0x6, URZ ;  /* 0x0000000610067899 */ /* 0x000fc600080006ff */
        /* <DEDUP_REMOVED lines=13> */
.L_x_58:
[----:B--2---:R-:W-:Y:S05]  /*1ae0*/  BSYNC.RECONVERGENT B4 ;  /* 0x0000000000047941 */ /* 0x004fea0003800200 */
.L_x_57:
[----:B------:R-:W-:Y:S05]  /*1af0*/  @!P0 BRA `(.L_x_59) ;  /* 0x0000000c00408947 */ /* 0x000fea0003800000 */
[----:B---34-:R-:W-:Y:S01]  /*1b00*/  BAR.SYNC.DEFER_BLOCKING 0x0 ;  /* 0x0000000000007b1d */ /* 0x018fe20000010000 */
[----:B------:R-:W-:Y:S01]  /*1b10*/  @!P3 IMAD.MOV.U32 R2, RZ, RZ, 0xc000 ;  /* 0x0000c000ff02b424 */ /* 0x000fe200078e00ff */
[----:B------:R-:W-:Y:S01]  /*1b20*/  ELECT P1, URZ, PT ;  /* 0x0000000000ff782f */ /* 0x000fe20003820000 */
[----:B------:R-:W-:-:S03]  /*1b30*/  ULOP3.LUT UR4, UR9, 0x1, URZ, 0xc0, !UPT ;  /* 0x0000000109047892 */ /* 0x000fc6000f8ec0ff */
[C---:B------:R-:W-:Y:S02]  /*1b40*/  ISETP.LT.U32.AND P1, PT, R36.reuse, 0x40, P1 ;  /* 0x000000402400780c */ /* 0x040fe40000f21070 */
[----:B------:R-:W-:Y:S01]  /*1b50*/  ELECT P0, URZ, PT ;  /* 0x0000000000ff782f */ /* 0x000fe20003800000 */
[----:B------:R-:W-:Y:S02]  /*1b60*/  ULEA UR20, UR4, UR8, 0xe ;  /* 0x0000000804147291 */ /* 0x000fe4000f8e70ff */
[----:B------:R-:W-:Y:S01]  /*1b70*/  USHF.L.U32 UR22, UR4, 0x6, URZ ;  /* 0x0000000604167899 */ /* 0x000fe200080006ff */
[----:B------:R-:W-:Y:S01]  /*1b80*/  ISETP.LT.U32.AND P0, PT, R36, 0x20, P0 ;  /* 0x000000202400780c */ /* 0x000fe20000701070 */
[----:B------:R-:W-:Y:S01]  /*1b90*/  UIADD3 UR16, UPT, UPT, UR8, 0x20000, URZ ;  /* 0x0002000008107890 */ /* 0x000fe2000fffe0ff */
[----:B------:R-:W-:-:S05]  /*1ba0*/  UMOV UR18, UR6 ;  /* 0x0000000600127c82 */ /* 0x000fca0008000000 */
[----:B------:R-:W-:Y:S01]  /*1bb0*/  VOTEU.ANY UP0, P1 ;  /* 0x0000000000ff7886 */ /* 0x000fe20000800100 */
[----:B------:R2:W-:Y:S01]  /*1bc0*/  @!P3 SYNCS.ARRIVE.TRANS64 RZ, [UR8+0x30000], R2 ;  /* 0x03000002ffffb9a7 */ /* 0x0005e20008000008 */
[----:B------:R3:W-:Y:S06]  /*1bd0*/  MEMBAR.ALL.CTA ;  /* 0x0000000000007992 */ /* 0x0007ec0000008000 */
[----:B---3--:R-:W3:Y:S01]  /*1be0*/  FENCE.VIEW.ASYNC.S ;  /* 0x00000000000073c6 */ /* 0x008ee20000000000 */
[----:B------:R-:W-:Y:S01]  /*1bf0*/  @UP0 UIADD3 UR21, UPT, UPT, UR8, 0x30000, URZ ;  /* 0x0003000008150890 */ /* 0x000fe2000fffe0ff */
[----:B---3--:R-:W-:Y:S01]  /*1c00*/  VOTEU.ANY UP0, P1 ;  /* 0x0000000000ff7886 */ /* 0x008fe20000800100 */
[----:B------:R-:W-:Y:S01]  /*1c10*/  VOTEU.ANY UP1, P0 ;  /* 0x0000000000ff7886 */ /* 0x000fe20000020100 */
[----:B------:R-:W-:-:S04]  /*1c20*/  VOTEU.ANY UP2, P0 ;  /* 0x0000000000ff7886 */ /* 0x000fc80000040100 */
[----:B------:R-:W-:Y:S01]  /*1c30*/  @UP1 UIADD3 UR17, UPT, UPT, UR8, 0x30000, URZ ;  /* 0x0003000008111890 */ /* 0x000fe2000fffe0ff */
[----:B------:R-:W-:Y:S01]  /*1c40*/  @UP1 UMOV UR19, URZ ;  /* 0x000000ff00131c82 */ /* 0x000fe20008000000 */
[----:B------:R-:W-:Y:S06]  /*1c50*/  BAR.SYNC.DEFER_BLOCKING 0x0 ;  /* 0x0000000000007b1d */ /* 0x000fec0000010000 */
[----:B------:R2:W-:Y:S01]  /*1c60*/  @UP0 UTMALDG.2D [UR20], [UR10] ;  /* 0x000000140a0005b4 */ /* 0x0005e20008008000 */
[----:B------:R-:W-:Y:S01]  /*1c70*/  UISETP.NE.U32.AND UP0, UPT, UR9, URZ, UPT ;  /* 0x000000ff0900728c */ /* 0x000fe2000bf05070 */
[----:B------:R-:W-:Y:S06]  /*1c80*/  BAR.SYNC.DEFER_BLOCKING 0x0 ;  /* 0x0000000000007b1d */ /* 0x000fec0000010000 */
[----:B------:R2:W-:Y:S02]  /*1c90*/  @UP2 UTMALDG.2D [UR16], [UR32] ;  /* 0x00000010200025b4 */ /* 0x0005e40008008000 */
[----:B------:R-:W-:Y:S06]  /*1ca0*/  BAR.SYNC.DEFER_BLOCKING 0x0 ;  /* 0x0000000000007b1d */ /* 0x000fec0000010000 */
[----:B------:R-:W3:Y:S02]  /*1cb0*/  SYNCS.PHASECHK.TRANS64.TRYWAIT P0, [UR8+0x30000], RZ ;  /* 0x030000ffff0075a7 */ /* 0x000ee40008001108 */
[----:B--23--:R-:W-:Y:S05]  /*1cc0*/  @!P0 BRA `(.L_x_60) ;  /* 0x0000001000a08947 */ /* 0x00cfea0003800000 */
.L_x_78:
[----:B------:R-:W-:Y:S05]  /*1cd0*/  BRA.U UP0, `(.L_x_61) ;  /* 0x0000000100c47547 */ /* 0x000fea000b800000 */
[----:B------:R-:W-:Y:S02]  /*1ce0*/  USHF.R.U32.HI UR18, URZ, 0x4, UR16 ;  /* 0x00000004ff127899 */ /* 0x000fe40008011610 */
[----:B------:R-:W-:Y:S02]  /*1cf0*/  USHF.R.U32.HI UR16, URZ, 0x4, UR8 ;  /* 0x00000004ff107899 */ /* 0x000fe40008011608 */
[----:B------:R-:W-:Y:S02]  /*1d00*/  USGXT.U32 UR18, UR18, 0xe ;  /* 0x0000000e1212789a */ /* 0x000fe40008000000 */
[----:B------:R-:W-:Y:S02]  /*1d10*/  USGXT.U32 UR16, UR16, 0xe ;  /* 0x0000000e1010789a */ /* 0x000fe40008000000 */
[----:B------:R-:W-:Y:S02]  /*1d20*/  UIADD3 UR56, UP1, UPT, UR18, 0x80, URZ ;  /* 0x0000008012387890 */ /* 0x000fe4000ff3e0ff */
[----:B------:R-:W-:Y:S01]  /*1d30*/  UIADD3 UR58, UP0, UPT, UR16, 0x2, URZ ;  /* 0x00000002103a7890 */ /* 0x000fe2000ff1e0ff */
[----:B------:R-:W-:Y:S01]  /*1d40*/  UMOV UR4, URZ ;  /* 0x000000ff00047c82 */ /* 0x000fe20008000000 */
[----:B------:R-:W-:-:S02]  /*1d50*/  UMOV UR5, URZ ;  /* 0x000000ff00057c82 */ /* 0x000fc40008000000 */
[----:B------:R-:W-:Y:S02]  /*1d60*/  UIADD3.X UR59, UPT, UPT, UR4, 0x40004040, URZ, UP0, !UPT ;  /* 0x40004040043b7890 */ /* 0x000fe400087fe4ff */
[----:B------:R-:W-:Y:S02]  /*1d70*/  UIADD3.X UR57, UPT, UPT, UR5, 0x40004040, URZ, UP1, !UPT ;  /* 0x4000404005397890 */ /* 0x000fe40008ffe4ff */
[----:B------:R-:W-:Y:S02]  /*1d80*/  UIADD3.64 UR4, UPT, UPT, UR58, 0x2, URZ ;  /* 0x000000023a047897 */ /* 0x000fe4000fffe0ff */
[----:B------:R-:W-:Y:S02]  /*1d90*/  UIADD3.64 UR34, UPT, UPT, UR56, 0x80, URZ ;  /* 0x0000008038227897 */ /* 0x000fe4000fffe0ff */
[----:B------:R-:W-:Y:S02]  /*1da0*/  UIADD3.64 UR36, UPT, UPT, UR58, 0x4, URZ ;  /* 0x000000043a247897 */ /* 0x000fe4000fffe0ff */
[----:B------:R-:W-:-:S02]  /*1db0*/  UIADD3.64 UR38, UPT, UPT, UR56, 0x100, URZ ;  /* 0x0000010038267897 */ /* 0x000fc4000fffe0ff */
[----:B------:R-:W-:Y:S02]  /*1dc0*/  UIADD3.64 UR40, UPT, UPT, UR58, 0x3fe, URZ ;  /* 0x000003fe3a287897 */ /* 0x000fe4000fffe0ff */
[----:B------:R-:W-:Y:S02]  /*1dd0*/  UIADD3.64 UR42, UPT, UPT, UR56, 0x180, URZ ;  /* 0x00000180382a7897 */ /* 0x000fe4000fffe0ff */
[----:B------:R-:W-:Y:S02]  /*1de0*/  UIADD3.64 UR44, UPT, UPT, UR58, 0x400, URZ ;  /* 0x000004003a2c7897 */ /* 0x000fe4000fffe0ff */
[----:B------:R-:W-:Y:S02]  /*1df0*/  UIADD3.64 UR46, UPT, UPT, UR56, 0x200, URZ ;  /* 0x00000200382e7897 */ /* 0x000fe4000fffe0ff */
[----:B------:R-:W-:Y:S02]  /*1e00*/  UIADD3.64 UR48, UPT, UPT, UR58, 0x402, URZ ;  /* 0x000004023a307897 */ /* 0x000fe4000fffe0ff */
[----:B------:R-:W-:Y:S01]  /*1e10*/  UIADD3.64 UR50, UPT, UPT, UR56, 0x280, URZ ;  /* 0x0000028038327897 */ /* 0x000fe2000fffe0ff */
[----:B------:R-:W-:Y:S01]  /*1e20*/  UMOV UR24, 0x0 ;  /* 0x0000000000187882 */ /* 0x000fe20000000000 */
[----:B------:R-:W-:Y:S01]  /*1e30*/  UMOV UR25, 0x8110490 ;  /* 0x0811049000197882 */ /* 0x000fe20000000000 */
[----:B------:R-:W-:Y:S01]  /*1e40*/  UIADD3.64 UR52, UPT, UPT, UR58, 0x404, URZ ;  /* 0x000004043a347897 */ /* 0x000fe2000fffe0ff */
[----:B------:R-:W-:Y:S01]  /*1e50*/  UMOV UR17, 0x40004040 ;  /* 0x4000404000117882 */ /* 0x000fe20000000000 */
[----:B------:R-:W-:Y:S01]  /*1e60*/  UIADD3.64 UR54, UPT, UPT, UR56, 0x300, URZ ;  /* 0x0000030038367897 */ /* 0x000fe2000fffe0ff */
[----:B------:R-:W-:Y:S01]  /*1e70*/  UMOV UR19, 0x40004040 ;  /* 0x4000404000137882 */ /* 0x000fe20000000000 */
[----:B------:R-:W-:Y:S01]  /*1e80*/  UMOV UR20, 0x0 ;  /* 0x0000000000147882 */ /* 0x000fe20000000000 */
[----:B------:R-:W-:Y:S01]  /*1e90*/  UMOV UR21, 0x8110490 ;  /* 0x0811049000157882 */ /* 0x000fe20000000000 */
[----:B------:R-:W-:Y:S01]  /*1ea0*/  UMOV UR28, 0x0 ;  /* 0x00000000001c7882 */ /* 0x000fe20000000000 */
[----:B------:R-:W-:Y:S01]  /*1eb0*/  UMOV UR29, 0x8110490 ;  /* 0x08110490001d7882 */ /* 0x000fe20000000000 */
[----:B------:R2:W-:Y:S01]  /*1ec0*/  UTCHMMA gdesc[UR16], gdesc[UR18], tmem[UR12], tmem[UR24], idesc[UR25], !UPT ;  /* 0x00ff1812100075ea */ /* 0x0005e2000f80000c */
[----:B------:R-:W-:Y:S01]  /*1ed0*/  UMOV UR26, 0x0 ;  /* 0x00000000001a7882 */ /* 0x000fe20000000000 */
[----:B------:R-:W-:Y:S01]  /*1ee0*/  UMOV UR27, 0x8110490 ;  /* 0x08110490001b7882 */ /* 0x000fe20000000000 */
[----:B------:R2:W-:Y:S01]  /*1ef0*/  UTCHMMA gdesc[UR58], gdesc[UR56], tmem[UR12], tmem[UR20], idesc[UR21], UPT ;  /* 0x00ff14383a0075ea */ /* 0x0005e2000b80000c */
        /* <DEDUP_REMOVED lines=12> */
[----:B------:R2:W-:Y:S01]  /*1fc0*/  UTCHMMA gdesc[UR48], gdesc[UR50], tmem[UR12], tmem[UR62], idesc[UR63], UPT ;  /* 0x00ff3e32300075ea */ /* 0x0005e2000b80000c */
[----:B------:R2:W-:Y:S01]  /*1fd0*/  UTCHMMA gdesc[UR52], gdesc[UR54], tmem[UR12], tmem[UR64], idesc[UR65], UPT ;  /* 0x00ff4036340075ea */ /* 0x0005e2000b80000c */
[----:B------:R-:W-:Y:S01]  /*1fe0*/  NOP ;  /* 0x0000000000007918 */ /* 0x000fe20000000000 */
.L_x_61:
[----:B------:R-:W-:Y:S01]  /*1ff0*/  ELECT P0, URZ, PT ;  /* 0x0000000000ff782f */ /* 0x000fe20003800000 */
[----:B--2---:R-:W-:Y:S01]  /*2000*/  UMOV UR4, UR7 ;  /* 0x0000000700047c82 */ /* 0x004fe20008000000 */
[----:B------:R-:W-:Y:S02]  /*2010*/  UMOV UR5, URZ ;  /* 0x000000ff00057c82 */ /* 0x000fe40008000000 */
[----:B------:R-:W-:-:S13]  /*2020*/  ISETP.LT.U32.AND P0, PT, R36, 0x20, P0 ;  /* 0x000000202400780c */ /* 0x000fda0000701070 */
[----:B------:R-:W-:Y:S01]  /*2030*/  VOTEU.ANY UP0, P0 ;  /* 0x0000000000ff7886 */ /* 0x000fe20000000100 */
[----:B------:R-:W-:Y:S01]  /*2040*/  VOTEU.ANY UP1, P0 ;  /* 0x0000000000ff7886 */ /* 0x000fe20000020100 */
[----:B------:R-:W-:-:S03]  /*2050*/  ISETP.GE.U32.AND P0, PT, R7, 0x81, PT ;  /* 0x000000810700780c */ /* 0x000fc60003f06070 */
[----:B------:R-:W-:Y:S02]  /*2060*/  @UP0 UMOV UR4, UR4 ;  /* 0x0000000400040c82 */ /* 0x000fe40008000000 */
[----:B------:R2:W-:Y:S01]  /*2070*/  @UP1 UTCBAR [UR4], URZ ;  /* 0x000000ff040013e9 */ /* 0x0005e200080000ff */
[----:B------:R-:W-:Y:S06]  /*2080*/  BAR.SYNC.DEFER_BLOCKING 0x0 ;  /* 0x0000000000007b1d */ /* 0x000fec0000010000 */
[----:B------:R-:W3:Y:S02]  /*2090*/  SYNCS.PHASECHK.TRANS64.TRYWAIT P1, [UR8+0x30020], RZ ;  /* 0x030020ffff0075a7 */ /* 0x000ee40008021108 */
[----:B--23--:R-:W-:Y:S05]  /*20a0*/  @!P1 BRA `(.L_x_62) ;  /* 0x0000000c00b49947 */ /* 0x00cfea0003800000 */
.L_x_79:
[----:B------:R-:W-:Y:S01]  /*20b0*/  IMAD.MOV.U32 R2, RZ, RZ, RZ ;  /* 0x000000ffff027224 */ /* 0x000fe200078e00ff */
[----:B------:R-:W-:Y:S06]  /*20c0*/  @!P0 BRA `(.L_x_59) ;  /* 0x0000000400cc8947 */ /* 0x000fec0003800000 */
[----:B------:R-:W2:Y:S01]  /*20d0*/  LDCU UR34, c[0x0][0x3a0] ;  /* 0x00007400ff2277ac */ /* 0x000ea20008000800 */
[----:B------:R-:W-:Y:S01]  /*20e0*/  UMOV UR13, 0x1 ;  /* 0x00000001000d7882 */ /* 0x000fe20000000000 */
[----:B------:R-:W-:-:S05]  /*20f0*/  UMOV UR7, 0x80 ;  /* 0x0000008000077882 */ /* 0x000fca0000000000 */
.L_x_66:
[----:B------:R-:W-:Y:S01]  /*2100*/  BAR.SYNC.DEFER_BLOCKING 0x0 ;  /* 0x0000000000007b1d */ /* 0x000fe20000010000 */
[----:B------:R-:W-:Y:S01]  /*2110*/  ULEA UR35, UR13, UR8, 0x3 ;  /* 0x000000080d237291 */ /* 0x000fe2000f8e18ff */
[----:B-----5:R-:W-:Y:S01]  /*2120*/  @!P3 IMAD.MOV.U32 R3, RZ, RZ, 0xc000 ;  /* 0x0000c000ff03b424 */ /* 0x020fe200078e00ff */
[----:B------:R-:W-:Y:S01]  /*2130*/  ELECT P1, URZ, PT ;  /* 0x0000000000ff782f */ /* 0x000fe20003820000 */
[----:B------:R-:W-:-:S03]  /*2140*/  ULEA UR16, UR13, UR8, 0xf ;  /* 0x000000080d107291 */ /* 0x000fc6000f8e78ff */
[----:B------:R-:W-:Y:S01]  /*2150*/  ISETP.LT.U32.AND P1, PT, R36, 0x40, P1 ;  /* 0x000000402400780c */ /* 0x000fe20000f21070 */
[----:B------:R-:W-:Y:S01]  /*2160*/  ULOP3.LUT UR22, UR9, 0x1, URZ, 0xc0, !UPT ;  /* 0x0000000109167892 */ /* 0x000fe2000f8ec0ff */
[----:B------:R-:W-:-:S03]  /*2170*/  ELECT P0, URZ, PT ;  /* 0x0000000000ff782f */ /* 0x000fc60003800000 */
[----:B------:R-:W-:Y:S02]  /*2180*/  ULEA UR20, UR22, UR16, 0xe ;  /* 0x0000001016147291 */ /* 0x000fe4000f8e70ff */
[----:B------:R-:W-:Y:S01]  /*2190*/  ULEA UR22, UR22, UR7, 0x6 ;  /* 0x0000000716167291 */ /* 0x000fe2000f8e30ff */
[----:B------:R-:W-:Y:S01]  /*21a0*/  ISETP.LT.U32.AND P0, PT, R36, 0x20, P0 ;  /* 0x000000202400780c */ /* 0x000fe20000701070 */
[----:B------:R-:W-:-:S04]  /*21b0*/  ULEA UR4, UR13, UR8, 0xe ;  /* 0x000000080d047291 */ /* 0x000fc8000f8e70ff */
[----:B------:R-:W-:Y:S01]  /*21c0*/  VOTEU.ANY UP0, P1 ;  /* 0x0000000000ff7886 */ /* 0x000fe20000800100 */
[----:B------:R-:W-:Y:S01]  /*21d0*/  UIADD3 UR4, UPT, UPT, UR4, 0x20000, URZ ;  /* 0x0002000004047890 */ /* 0x000fe2000fffe0ff */
[----:B------:R3:W-:Y:S01]  /*21e0*/  @!P3 SYNCS.ARRIVE.TRANS64 RZ, [UR35+0x30000], R3 ;  /* 0x03000003ffffb9a7 */ /* 0x0007e20008000023 */
[----:B------:R4:W-:Y:S06]  /*21f0*/  MEMBAR.ALL.CTA ;  /* 0x0000000000007992 */ /* 0x0009ec0000008000 */
[----:B----4-:R-:W4:Y:S01]  /*2200*/  FENCE.VIEW.ASYNC.S ;  /* 0x00000000000073c6 */ /* 0x010f220000000000 */
[----:B------:R-:W-:Y:S01]  /*2210*/  @UP0 UIADD3 UR21, UPT, UPT, UR35, 0x30000, URZ ;  /* 0x0003000023150890 */ /* 0x000fe2000fffe0ff */
[----:B----4-:R-:W-:Y:S01]  /*2220*/  VOTEU.ANY UP0, P1 ;  /* 0x0000000000ff7886 */ /* 0x010fe20000800100 */
[----:B------:R-:W-:Y:S01]  /*2230*/  VOTEU.ANY UP1, P0 ;  /* 0x0000000000ff7886 */ /* 0x000fe20000020100 */
[----:B---3--:R-:W-:-:S04]  /*2240*/  IMAD.U32 R3, R2, -0x80000000, RZ ;  /* 0x8000000002037824 */ /* 0x008fc800078e00ff */
[----:B------:R-:W-:Y:S01]  /*2250*/  @UP1 UIADD3 UR5, UPT, UPT, UR35, 0x30000, URZ ;  /* 0x0003000023051890 */ /* 0x000fe2000fffe0ff */
[----:B------:R-:W-:Y:S01]  /*2260*/  VOTEU.ANY UP1, P0 ;  /* 0x0000000000ff7886 */ /* 0x000fe20000020100 */
[----:B------:R-:W-:Y:S06]  /*2270*/  BAR.SYNC.DEFER_BLOCKING 0x0 ;  /* 0x0000000000007b1d */ /* 0x000fec0000010000 */
[----:B------:R3:W-:Y:S01]  /*2280*/  @UP0 UTMALDG.2D [UR20], [UR10] ;  /* 0x000000140a0005b4 */ /* 0x0007e20008008000 */
[----:B------:R-:W-:Y:S01]  /*2290*/  UISETP.NE.U32.AND UP0, UPT, UR9, URZ, UPT ;  /* 0x000000ff0900728c */ /* 0x000fe2000bf05070 */
[----:B------:R-:W-:Y:S06]  /*22a0*/  BAR.SYNC.DEFER_BLOCKING 0x0 ;  /* 0x0000000000007b1d */ /* 0x000fec0000010000 */
[----:B------:R3:W-:Y:S02]  /*22b0*/  @UP1 UTMALDG.2D [UR4], [UR32] ;  /* 0x00000004200015b4 */ /* 0x0007e40008008000 */
[----:B------:R-:W-:Y:S06]  /*22c0*/  BAR.SYNC.DEFER_BLOCKING 0x0 ;  /* 0x0000000000007b1d */ /* 0x000fec0000010000 */
[----:B------:R-:W4:Y:S02]  /*22d0*/  SYNCS.PHASECHK.TRANS64.TRYWAIT P0, [UR35+0x30000], R3 ;  /* 0x03000003ff0075a7 */ /* 0x000f240008001123 */
[----:B---34-:R-:W-:Y:S05]  /*22e0*/  @!P0 BRA `(.L_x_63) ;  /* 0x0000000c00308947 */ /* 0x018fea0003800000 */
.L_x_80:
        /* <DEDUP_REMOVED lines=8> */
[----:B------:R-:W-:Y:S01]  /*2370*/  UMOV UR5, URZ ;  /* 0x000000ff00057c82 */ /* 0x000fe20008000000 */
[----:B------:R-:W-:-:S02]  /*2380*/  UIADD3.X UR29, UPT, UPT, UR4, 0x40004040, URZ, UP0, !UPT ;  /* 0x40004040041d7890 */ /* 0x000fc400087fe4ff */
[----:B------:R-:W-:Y:S02]  /*2390*/  UIADD3 UR42, UP3, UPT, UR28, 0x2, URZ ;  /* 0x000000021c2a7890 */ /* 0x000fe4000ff7e0ff */
[----:B------:R-:W-:Y:S02]  /*23a0*/  UIADD3.X UR27, UPT, UPT, UR5, 0x40004040, URZ, UP1, !UPT ;  /* 0x40004040051b7890 */ /* 0x000fe40008ffe4ff */
[----:B------:R-:W-:Y:S02]  /*23b0*/  UIADD3 UR44, UP2, UPT, UR26, 0x80, URZ ;  /* 0x000000801a2c7890 */ /* 0x000fe4000ff5e0ff */
[----:B------:R-:W-:Y:S02]  /*23c0*/  UIADD3 UR46, UP6, UPT, UR28, 0x4, URZ ;  /* 0x000000041c2e7890 */ /* 0x000fe4000ffde0ff */
[----:B------:R-:W-:Y:S02]  /*23d0*/  UIADD3 UR48, UP5, UPT, UR26, 0x100, URZ ;  /* 0x000001001a307890 */ /* 0x000fe4000ffbe0ff */
[----:B------:R-:W-:-:S02]  /*23e0*/  UIADD3 UR50, UP1, UPT, UR28, 0x3fe, URZ ;  /* 0x000003fe1c327890 */ /* 0x000fc4000ff3e0ff */
[----:B------:R-:W-:Y:S02]  /*23f0*/  UIADD3 UR52, UP0, UPT, UR26, 0x180, URZ ;  /* 0x000001801a347890 */ /* 0x000fe4000ff1e0ff */
[----:B------:R-:W-:Y:S02]  /*2400*/  UIADD3.X UR43, UPT, UPT, UR29, URZ, URZ, UP3, !UPT ;  /* 0x000000ff1d2b7290 */ /* 0x000fe40009ffe4ff */
[----:B------:R-:W-:Y:S02]  /*2410*/  UIADD3 UR54, UP4, UPT, UR28, 0x400, URZ ;  /* 0x000004001c367890 */ /* 0x000fe4000ff9e0ff */
[----:B------:R-:W-:Y:S02]  /*2420*/  UIADD3 UR56, UP3, UPT, UR26, 0x200, URZ ;  /* 0x000002001a387890 */ /* 0x000fe4000ff7e0ff */
[----:B------:R-:W-:Y:S02]  /*2430*/  UIADD3.X UR45, UPT, UPT, UR27, URZ, URZ, UP2, !UPT ;  /* 0x000000ff1b2d7290 */ /* 0x000fe400097fe4ff */
[----:B------:R-:W-:-:S02]  /*2440*/  UIADD3.X UR47, UPT, UPT, UR29, URZ, URZ, UP6, !UPT ;  /* 0x000000ff1d2f7290 */ /* 0x000fc4000b7fe4ff */
[----:B------:R-:W-:Y:S02]  /*2450*/  UIADD3 UR58, UP2, UPT, UR28, 0x402, URZ ;  /* 0x000004021c3a7890 */ /* 0x000fe4000ff5e0ff */
[----:B------:R-:W-:Y:S02]  /*2460*/  UIADD3 UR60, UP6, UPT, UR26, 0x280, URZ ;  /* 0x000002801a3c7890 */ /* 0x000fe4000ffde0ff */
[----:B------:R-:W-:Y:S02]  /*2470*/  UIADD3.X UR49, UPT, UPT, UR27, URZ, URZ, UP5, !UPT ;  /* 0x000000ff1b317290 */ /* 0x000fe4000affe4ff */
[----:B------:R-:W-:Y:S02]  /*2480*/  UIADD3.X UR51, UPT, UPT, UR29, URZ, URZ, UP1, !UPT ;  /* 0x000000ff1d337290 */ /* 0x000fe40008ffe4ff */
[----:B------:R-:W-:Y:S02]  /*2490*/  UIADD3 UR4, UP5, UPT, UR28, 0x404, URZ ;  /* 0x000004041c047890 */ /* 0x000fe4000ffbe0ff */
[----:B------:R-:W-:-:S02]  /*24a0*/  UIADD3 UR30, UP1, UPT, UR26, 0x300, URZ ;  /* 0x000003001a1e7890 */ /* 0x000fc4000ff3e0ff */
[----:B------:R-:W-:Y:S02]  /*24b0*/  UIADD3.X UR53, UPT, UPT, UR27, URZ, URZ, UP0, !UPT ;  /* 0x000000ff1b357290 */ /* 0x000fe400087fe4ff */
[----:B------:R-:W-:Y:S02]  /*24c0*/  UIADD3.X UR55, UPT, UPT, UR29, URZ, URZ, UP4, !UPT ;  /* 0x000000ff1d377290 */ /* 0x000fe4000a7fe4ff */
[----:B------:R-:W-:Y:S02]  /*24d0*/  UIADD3.X UR57, UPT, UPT, UR27, URZ, URZ, UP3, !UPT ;  /* 0x000000ff1b397290 */ /* 0x000fe40009ffe4ff */
[----:B------:R-:W-:Y:S02]  /*24e0*/  UIADD3.X UR59, UPT, UPT, UR29, URZ, URZ, UP2, !UPT ;  /* 0x000000ff1d3b7290 */ /* 0x000fe400097fe4ff */
[----:B------:R-:W-:Y:S01]  /*24f0*/  UIADD3.X UR61, UPT, UPT, UR27, URZ, URZ, UP6, !UPT ;  /* 0x000000ff1b3d7290 */ /* 0x000fe2000b7fe4ff */
[----:B------:R-:W-:Y:S01]  /*2500*/  UMOV UR16, 0x0 ;  /* 0x0000000000107882 */ /* 0x000fe20000000000 */
[----:B------:R-:W-:Y:S01]  /*2510*/  UMOV UR17, 0x8110490 ;  /* 0x0811049000117882 */ /* 0x000fe20000000000 */
[----:B------:R-:W-:Y:S01]  /*2520*/  UMOV UR21, 0x40004040 ;  /* 0x4000404000157882 */ /* 0x000fe20000000000 */
[----:B------:R-:W-:Y:S01]  /*2530*/  UMOV UR25, 0x40004040 ;  /* 0x4000404000197882 */ /* 0x000fe20000000000 */
[----:B------:R-:W-:Y:S01]  /*2540*/  UIADD3.X UR5, UPT, UPT, UR29, URZ, URZ, UP5, !UPT ;  /* 0x000000ff1d057290 */ /* 0x000fe2000affe4ff */
[----:B------:R3:W-:Y:S01]  /*2550*/  UTCHMMA gdesc[UR20], gdesc[UR24], tmem[UR12], tmem[UR16], idesc[UR17], UPT ;  /* 0x00ff1018140075ea */ /* 0x0007e2000b80000c */
[----:B------:R-:W-:Y:S01]  /*2560*/  UIADD3.X UR31, UPT, UPT, UR27, URZ, URZ, UP1, !UPT ;  /* 0x000000ff1b1f7290 */ /* 0x000fe20008ffe4ff */
[----:B------:R-:W-:Y:S01]  /*2570*/  UMOV UR18, 0x0 ;  /* 0x0000000000127882 */ /* 0x000fe20000000000 */
[----:B------:R-:W-:Y:S01]  /*2580*/  UMOV UR19, 0x8110490 ;  /* 0x0811049000137882 */ /* 0x000fe20000000000 */
[----:B------:R-:W-:Y:S01]  /*2590*/  UMOV UR38, 0x0 ;  /* 0x0000000000267882 */ /* 0x000fe20000000000 */
[----:B------:R-:W-:Y:S01]  /*25a0*/  UMOV UR39, 0x8110490 ;  /* 0x0811049000277882 */ /* 0x000fe20000000000 */
        /* <DEDUP_REMOVED lines=18> */
.L_x_64:
[----:B------:R-:W-:Y:S01]  /*26d0*/  ELECT P0, URZ, PT ;  /* 0x0000000000ff782f */ /* 0x000fe20003800000 */
[----:B---3--:R-:W-:-:S03]  /*26e0*/  UIADD3 UR4, UPT, UPT, UR35, 0x30020, URZ ;  /* 0x0003002023047890 */ /* 0x008fc6000fffe0ff */
[----:B------:R-:W-:Y:S01]  /*26f0*/  ISETP.LT.U32.AND P0, PT, R36, 0x20, P0 ;  /* 0x000000202400780c */ /* 0x000fe20000701070 */
[----:B------:R-:W-:-:S12]  /*2700*/  UMOV UR5, URZ ;  /* 0x000000ff00057c82 */ /* 0x000fd80008000000 */
[----:B------:R-:W-:Y:S01]  /*2710*/  VOTEU.ANY UP0, P0 ;  /* 0x0000000000ff7886 */ /* 0x000fe20000000100 */
[----:B------:R-:W-:-:S04]  /*2720*/  VOTEU.ANY UP1, P0 ;  /* 0x0000000000ff7886 */ /* 0x000fc80000020100 */
[----:B------:R-:W-:Y:S02]  /*2730*/  @UP0 UMOV UR4, UR4 ;  /* 0x0000000400040c82 */ /* 0x000fe40008000000 */
[----:B------:R3:W-:Y:S01]  /*2740*/  @UP1 UTCBAR [UR4], URZ ;  /* 0x000000ff040013e9 */ /* 0x0007e200080000ff */
[----:B------:R-:W-:Y:S06]  /*2750*/  BAR.SYNC.DEFER_BLOCKING 0x0 ;  /* 0x0000000000007b1d */ /* 0x000fec0000010000 */
[----:B------:R-:W4:Y:S02]  /*2760*/  SYNCS.PHASECHK.TRANS64.TRYWAIT P0, [UR35+0x30020], R3 ;  /* 0x03002003ff0075a7 */ /* 0x000f240008001123 */
[----:B---34-:R-:W-:Y:S05]  /*2770*/  @!P0 BRA `(.L_x_65) ;  /* 0x0000000800188947 */ /* 0x018fea0003800000 */
.L_x_81:
[----:B------:R-:W-:Y:S02]  /*2780*/  UIADD3 UR13, UPT, UPT, UR13, 0x1, URZ ;  /* 0x000000010d0d7890 */ /* 0x000fe4000fffe0ff */
[----:B------:R-:W-:Y:S02]  /*2790*/  UIADD3 UR7, UPT, UPT, UR7, 0x80, URZ ;  /* 0x0000008007077890 */ /* 0x000fe4000fffe0ff */
[----:B------:R-:W-:-:S04]  /*27a0*/  UISETP.NE.U32.AND UP0, UPT, UR13, 0x4, UPT ;  /* 0x000000040d00788c */ /* 0x000fc8000bf05070 */
[----:B------:R-:W-:Y:S02]  /*27b0*/  USEL UR13, UR13, URZ, UP0 ;  /* 0x000000ff0d0d7287 */ /* 0x000fe40008000000 */
[----:B------:R-:W-:Y:S02]  /*27c0*/  USEL UR4, URZ, 0x1, UP0 ;  /* 0x00000001ff047887 */ /* 0x000fe40008000000 */
[----:B--2---:R-:W-:-:S04]  /*27d0*/  UISETP.GE.AND UP0, UPT, UR7, UR34, UPT ;  /* 0x000000220700728c */ /* 0x004fc8000bf06270 */
[----:B------:R-:W-:-:S05]  /*27e0*/  LOP3.LUT R2, R2, UR4, RZ, 0x3c, !PT ;  /* 0x0000000402027c12 */ /* 0x000fca000f8e3cff */
[----:B------:R-:W-:Y:S05]  /*27f0*/  BRA.U !UP0, `(.L_x_66) ;  /* 0xfffffff908407547 */ /* 0x000fea000b83ffff */
.L_x_59:
[----:B---34-:R-:W-:Y:S06]  /*2800*/  BAR.SYNC.DEFER_BLOCKING 0x0 ;  /* 0x0000000000007b1d */ /* 0x018fec0000010000 */
[----:B------:R-:W-:Y:S04]  /*2810*/  BSSY.RECONVERGENT B4, `(.L_x_67) ;  /* 0x0000004000047945 */ /* 0x000fe80003800200 */
[----:B------:R-:W-:Y:S05]  /*2820*/  @P3 BRA `(.L_x_68) ;  /* 0x0000000000083947 */ /* 0x000fea0003800000 */
[----:B------:R-:W2:Y:S02]  /*2830*/  SYNCS.CCTL.IV [UR8+0x30000] ;  /* 0x03000000ff0079b1 */ /* 0x000ea40008000008 */
[----:B--2---:R-:W2:Y:S02]  /*2840*/  SYNCS.CCTL.IV [UR8+0x30020] ;  /* 0x03002000ff0079b1 */ /* 0x004ea40008000008 */
.L_x_68:
[----:B------:R-:W-:Y:S05]  /*2850*/  BSYNC.RECONVERGENT B4 ;  /* 0x0000000000047941 */ /* 0x000fea0003800200 */
.L_x_67:
[----:B--2---:R-:W-:Y:S06]  /*2860*/  BAR.SYNC.DEFER_BLOCKING 0x0 ;  /* 0x0000000000007b1d */ /* 0x004fec0000010000 */
[----:B------:R-:W-:Y:S04]  /*2870*/  BSSY.RECONVERGENT B4, `(.L_x_69) ;  /* 0x0000004000047945 */ /* 0x000fe80003800200 */
[----:B------:R-:W-:Y:S05]  /*2880*/  @P3 BRA `(.L_x_70) ;  /* 0x0000000000083947 */ /* 0x000fea0003800000 */
[----:B------:R-:W2:Y:S02]  /*2890*/  SYNCS.CCTL.IV [UR8+0x30008] ;  /* 0x03000800ff0079b1 */ /* 0x000ea40008000008 */
[----:B--2---:R-:W2:Y:S02]  /*28a0*/  SYNCS.CCTL.IV [UR8+0x30028] ;  /* 0x03002800ff0079b1 */ /* 0x004ea40008000008 */
.L_x_70:
[----:B------:R-:W-:Y:S05]  /*28b0*/  BSYNC.RECONVERGENT B4 ;  /* 0x0000000000047941 */ /* 0x000fea0003800200 */
.L_x_69:
[----:B--2---:R-:W-:Y:S06]  /*28c0*/  BAR.SYNC.DEFER_BLOCKING 0x0 ;  /* 0x0000000000007b1d */ /* 0x004fec0000010000 */
[----:B------:R-:W-:Y:S04]  /*28d0*/  BSSY.RECONVERGENT B4, `(.L_x_71) ;  /* 0x0000004000047945 */ /* 0x000fe80003800200 */
[----:B------:R-:W-:Y:S05]  /*28e0*/  @P3 BRA `(.L_x_72) ;  /* 0x0000000000083947 */ /* 0x000fea0003800000 */
[----:B------:R-:W2:Y:S02]  /*28f0*/  SYNCS.CCTL.IV [UR8+0x30010] ;  /* 0x03001000ff0079b1 */ /* 0x000ea40008000008 */
[----:B--2---:R-:W2:Y:S02]  /*2900*/  SYNCS.CCTL.IV [UR8+0x30030] ;  /* 0x03003000ff0079b1 */ /* 0x004ea40008000008 */
.L_x_72:
[----:B------:R-:W-:Y:S05]  /*2910*/  BSYNC.RECONVERGENT B4 ;  /* 0x0000000000047941 */ /* 0x000fea0003800200 */
.L_x_71:
[----:B--2---:R-:W-:Y:S06]  /*2920*/  BAR.SYNC.DEFER_BLOCKING 0x0 ;  /* 0x0000000000007b1d */ /* 0x004fec0000010000 */
[----:B------:R-:W-:Y:S04]  /*2930*/  BSSY.RECONVERGENT B4, `(.L_x_73) ;  /* 0x0000004000047945 */ /* 0x000fe80003800200 */
[----:B------:R-:W-:Y:S05]  /*2940*/  @P3 BRA `(.L_x_74) ;  /* 0x0000000000083947 */ /* 0x000fea0003800000 */
[----:B------:R-:W2:Y:S02]  /*2950*/  SYNCS.CCTL.IV [UR8+0x30018] ;  /* 0x03001800ff0079b1 */ /* 0x000ea40008000008 */
[----:B--2---:R-:W2:Y:S02]  /*2960*/  SYNCS.CCTL.IV [UR8+0x30038] ;  /* 0x03003800ff0079b1 */ /* 0x004ea40008000008 */
.L_x_74:
[----:B------:R-:W-:Y:S05]  /*2970*/  BSYNC.RECONVERGENT B4 ;  /* 0x0000000000047941 */ /* 0x000fea0003800200 */
.L_x_73:
[----:B------:R-:W-:Y:S01]  /*2980*/  USHF.L.U32 UR4, UR9, 0x15, URZ ;  /* 0x0000001509047899 */ /* 0x000fe200080006ff */
[C---:B------:R-:W-:Y:S01]  /*2990*/  IMAD.SHL.U32 R2, R0.reuse, 0x10, RZ ;  /* 0x0000001000027824 */ /* 0x040fe200078e00ff */
[----:B------:R-:W-:Y:S01]  /*29a0*/  USHF.L.U32 UR9, UR9, 0x3, URZ ;  /* 0x0000000309097899 */ /* 0x000fe200080006ff */
[----:B-----5:R-:W-:Y:S01]  /*29b0*/  SHF.R.U32.HI R3, RZ, 0x1, R0 ;  /* 0x00000001ff037819 */ /* 0x020fe20000011600 */
[----:B------:R-:W-:Y:S01]  /*29c0*/  ULOP3.LUT UR4, UR4, 0x600000, URZ, 0xc0, !UPT ;  /* 0x0060000004047892 */ /* 0x000fe2000f8ec0ff */
[----:B------:R-:W-:Y:S01]  /*29d0*/  IMAD.SHL.U32 R0, R0, 0x80, RZ ;  /* 0x0000008000007824 */ /* 0x000fe200078e00ff */
[----:B------:R-:W-:Y:S01]  /*29e0*/  ULOP3.LUT UR9, UR9, 0x20, URZ, 0xc0, !UPT ;  /* 0x0000002009097892 */ /* 0x000fe2000f8ec0ff */
[----:B------:R-:W-:Y:S02]  /*29f0*/  LOP3.LUT R2, R2, 0x70, RZ, 0xc0, !PT ;  /* 0x0000007002027812 */ /* 0x000fe400078ec0ff */
[----:B------:R-:W-:Y:S01]  /*2a00*/  ELECT P0, URZ, PT ;  /* 0x0000000000ff782f */ /* 0x000fe20003800000 */
[----:B------:R-:W-:Y:S01]  /*2a10*/  UIADD3 UR4, UPT, UPT, UR9, UR4, UR12 ;  /* 0x0000000409047290 */ /* 0x000fe2000fffe00c */
[----:B------:R-:W-:Y:S01]  /*2a20*/  LOP3.LUT R3, R2, 0x40, R3, 0x78, !PT ;  /* 0x0000004002037812 */ /* 0x000fe200078e7803 */
[----:B------:R-:W-:Y:S01]  /*2a30*/  UMOV UR10, UR23 ;  /* 0x00000017000a7c82 */ /* 0x000fe20008000000 */
[----:B------:R-:W-:Y:S01]  /*2a40*/  ISETP.LT.U32.AND P0, PT, R36, 0x20, P0 ;  /* 0x000000202400780c */ /* 0x000fe20000701070 */
[----:B------:R-:W-:Y:S01]  /*2a50*/  UMOV UR9, UR6 ;  /* 0x0000000600097c82 */ /* 0x000fe20008000000 */
[----:B------:R-:W-:-:S04]  /*2a60*/  LOP3.LUT R0, R3, 0x3f80, R0, 0xf8, !PT ;  /* 0x00003f8003007812 */ /* 0x000fc800078ef800 */
[----:B------:R-:W3:Y:S01]  /*2a70*/  LDTM.x32 R4, tmem[UR4] ;  /* 0x00000004000479ee */ /* 0x000ee200082c0000 */
[C---:B------:R-:W-:Y:S01]  /*2a80*/  LOP3.LUT R2, R0.reuse, 0x10, RZ, 0x3c, !PT ;  /* 0x0000001000027812 */ /* 0x040fe200078e3cff */
[----:B------:R-:W-:Y:S01]  /*2a90*/  NOP ;  /* 0x0000000000007918 */ /* 0x000fe20000000000 */
[----:B------:R-:W-:-:S04]  /*2aa0*/  LOP3.LUT R3, R0, 0x20, RZ, 0x3c, !PT ;  /* 0x0000002000037812 */ /* 0x000fc800078e3cff */
[----:B---3--:R-:W-:Y:S01]  /*2ab0*/  VOTEU.ANY UP1, P0 ;  /* 0x0000000000ff7886 */ /* 0x008fe20000020100 */
[----:B------:R-:W-:Y:S01]  /*2ac0*/  VOTEU.ANY UP0, P0 ;  /* 0x0000000000ff7886 */ /* 0x000fe20000000100 */
[----:B------:R-:W-:Y:S02]  /*2ad0*/  F2FP.BF16.F32.PACK_AB R4, R5, R4 ;  /* 0x000000040504723e */ /* 0x000fe400000010ff */
[----:B------:R-:W-:Y:S02]  /*2ae0*/  F2FP.BF16.F32.PACK_AB R5, R7, R6 ;  /* 0x000000060705723e */ /* 0x000fe400000010ff */
[----:B------:R-:W-:Y:S02]  /*2af0*/  F2FP.BF16.F32.PACK_AB R12, R13, R12 ;  /* 0x0000000c0d0c723e */ /* 0x000fe400000010ff */
[----:B------:R-:W-:Y:S02]  /*2b00*/  F2FP.BF16.F32.PACK_AB R6, R9, R8 ;  /* 0x000000080906723e */ /* 0x000fe400000010ff */
[----:B------:R-:W-:-:S02]  /*2b10*/  F2FP.BF16.F32.PACK_AB R7, R11, R10 ;  /* 0x0000000a0b07723e */ /* 0x000fc400000010ff */
[----:B------:R-:W-:Y:S02]  /*2b20*/  F2FP.BF16.F32.PACK_AB R13, R15, R14 ;  /* 0x0000000e0f0d723e */ /* 0x000fe400000010ff */
[----:B------:R-:W-:Y:S01]  /*2b30*/  F2FP.BF16.F32.PACK_AB R20, R21, R20 ;  /* 0x000000141514723e */ /* 0x000fe200000010ff */
[----:B--2---:R2:W-:Y:S01]  /*2b40*/  STS.128 [R0+UR8], R4 ;  /* 0x0000000400007988 */ /* 0x0045e20008000c08 */
[----:B------:R-:W-:Y:S02]  /*2b50*/  F2FP.BF16.F32.PACK_AB R14, R17, R16 ;  /* 0x00000010110e723e */ /* 0x000fe400000010ff */
[----:B------:R-:W-:Y:S02]  /*2b60*/  F2FP.BF16.F32.PACK_AB R15, R19, R18 ;  /* 0x00000012130f723e */ /* 0x000fe400000010ff */
[----:B------:R-:W-:Y:S02]  /*2b70*/  F2FP.BF16.F32.PACK_AB R21, R23, R22 ;  /* 0x000000161715723e */ /* 0x000fe400000010ff */
[----:B------:R-:W-:Y:S01]  /*2b80*/  F2FP.BF16.F32.PACK_AB R28, R29, R28 ;  /* 0x0000001c1d1c723e */ /* 0x000fe200000010ff */
[----:B------:R2:W-:Y:S01]  /*2b90*/  STS.128 [R2+UR8], R12 ;  /* 0x0000000c02007988 */ /* 0x0005e20008000c08 */
[----:B------:R-:W-:-:S02]  /*2ba0*/  F2FP.BF16.F32.PACK_AB R22, R25, R24 ;  /* 0x000000181916723e */ /* 0x000fc400000010ff */
[----:B------:R-:W-:Y:S02]  /*2bb0*/  F2FP.BF16.F32.PACK_AB R23, R27, R26 ;  /* 0x0000001a1b17723e */ /* 0x000fe400000010ff */
[----:B------:R-:W-:Y:S02]  /*2bc0*/  F2FP.BF16.F32.PACK_AB R29, R31, R30 ;  /* 0x0000001e1f1d723e */ /* 0x000fe400000010ff */
[----:B------:R-:W-:Y:S01]  /*2bd0*/  F2FP.BF16.F32.PACK_AB R30, R33, R32 ;  /* 0x00000020211e723e */ /* 0x000fe200000010ff */
[----:B------:R2:W-:Y:S01]  /*2be0*/  STS.128 [R3+UR8], R20 ;  /* 0x0000001403007988 */ /* 0x0005e20008000c08 */
[----:B------:R-:W-:Y:S02]  /*2bf0*/  F2FP.BF16.F32.PACK_AB R31, R35, R34 ;  /* 0x00000022231f723e */ /* 0x000fe400000010ff */
[----:B------:R-:W-:-:S05]  /*2c00*/  LOP3.LUT R8, R0, 0x30, RZ, 0x3c, !PT ;  /* 0x0000003000087812 */ /* 0x000fca00078e3cff */
[----:B------:R2:W-:Y:S01]  /*2c10*/  STS.128 [R8+UR8], R28 ;  /* 0x0000001c08007988 */ /* 0x0005e20008000c08 */
[----:B------:R3:W-:Y:S06]  /*2c20*/  MEMBAR.ALL.CTA ;  /* 0x0000000000007992 */ /* 0x0007ec0000008000 */
[----:B---3--:R-:W3:Y:S02]  /*2c30*/  FENCE.VIEW.ASYNC.S ;  /* 0x00000000000073c6 */ /* 0x008ee40000000000 */
[----:B---3--:R-:W-:Y:S06]  /*2c40*/  BAR.SYNC.DEFER_BLOCKING 0x0 ;  /* 0x0000000000007b1d */ /* 0x008fec0000010000 */
[----:B------:R2:W-:Y:S01]  /*2c50*/  @UP1 UTMASTG.2D [UR8], [UR14] ;  /* 0x000000080e0013b5 */ /* 0x0005e20008008000 */
[----:B------:R0:W-:Y:S01]  /*2c60*/  UTMACMDFLUSH ;  /* 0x00000000000079b7 */ /* 0x0001e20000000000 */
[----:B------:R-:W-:-:S04]  /*2c70*/  DEPBAR.LE SB0, 0x0 ;  /* 0x000080000000791a */ /* 0x000fc80000000000 */
[----:B------:R-:W-:Y:S08]  /*2c80*/  BAR.SYNC.DEFER_BLOCKING 0x0 ;  /* 0x0000000000007b1d */ /* 0x000ff00000010000 */
[----:B------:R-:W-:Y:S06]  /*2c90*/  BAR.SYNC.DEFER_BLOCKING 0x0 ;  /* 0x0000000000007b1d */ /* 0x000fec0000010000 */
[----:B--2---:R-:W-:Y:S05]  /*2ca0*/  @P2 BRA `(.L_x_75) ;  /* 0x0000000000a02947 */ /* 0x004fea0003800000 */
[----:B------:R-:W2:Y:S01]  /*2cb0*/  S2UR UR5, SR_CgaCtaId ;  /* 0x00000000000579c3 */ /* 0x000ea20000008800 */
[----:B------:R-:W-:Y:S01]  /*2cc0*/  NOP ;  /* 0x0000000000007918 */ /* 0x000fe20000000000 */
[----:B------:R-:W-:Y:S01]  /*2cd0*/  UMOV UR4, 0x50 ;  /* 0x0000005000047882 */ /* 0x000fe20000000000 */
[----:B------:R-:W-:Y:S02]  /*2ce0*/  IMAD.U32 R0, RZ, RZ, UR12 ;  /* 0x0000000cff007e24 */ /* 0x000fe4000f8e00ff */
[----:B------:R-:W-:Y:S02]  /*2cf0*/  IMAD.MOV.U32 R3, RZ, RZ, 0x3 ;  /* 0x00000003ff037424 */ /* 0x000fe400078e00ff */
[----:B------:R-:W-:Y:S01]  /*2d00*/  IMAD.MOV.U32 R7, RZ, RZ, 0x1 ;  /* 0x00000001ff077424 */ /* 0x000fe200078e00ff */
[----:B------:R-:W-:-:S04]  /*2d10*/  LOP3.LUT R0, R0, 0xffff, RZ, 0xc0, !PT ;  /* 0x0000ffff00007812 */ /* 0x000fc800078ec0ff */
[----:B------:R-:W-:-:S05]  /*2d20*/  SHF.R.U32.HI R0, RZ, 0x5, R0 ;  /* 0x00000005ff007819 */ /* 0x000fca0000011600 */
[----:B------:R-:W-:Y:S01]  /*2d30*/  VIADD R2, R0, 0x10 ;  /* 0x0000001000027836 */ /* 0x000fe20000000000 */
[----:B------:R-:W-:Y:S01]  /*2d40*/  SHF.L.U32 R0, R3, R0, RZ ;  /* 0x0000000003007219 */ /* 0x000fe200000006ff */
[----:B--2---:R-:W-:-:S03]  /*2d50*/  ULEA UR6, UR5, UR4, 0x18 ;  /* 0x0000000405067291 */ /* 0x004fc6000f8ec0ff */
[----:B------:R-:W-:-:S04]  /*2d60*/  SHF.L.U32 R3, R7, R2, RZ ;  /* 0x0000000207037219 */ /* 0x000fc800000006ff */
[----:B------:R-:W-:Y:S02]  /*2d70*/  LOP3.LUT R0, R3, R0, RZ, 0xfc, !PT ;  /* 0x0000000003007212 */ /* 0x000fe400078efcff */
[----:B------:R-:W2:Y:S02]  /*2d80*/  LDS R5, [UR6] ;  /* 0x00000006ff057984 */ /* 0x000ea40008000800 */
[C---:B------:R-:W-:Y:S02]  /*2d90*/  LOP3.LUT R2, R0.reuse, 0xffff, RZ, 0xc0, !PT ;  /* 0x0000ffff00027812 */ /* 0x040fe400078ec0ff */
[----:B--2---:R-:W-:-:S04]  /*2da0*/  LOP3.LUT R3, R0, 0xffff, R5, 0x80, !PT ;  /* 0x0000ffff00037812 */ /* 0x004fc800078e8005 */
[----:B------:R-:W-:-:S13]  /*2db0*/  ISETP.NE.AND P0, PT, R3, R2, PT ;  /* 0x000000020300720c */ /* 0x000fda0003f05270 */
[----:B------:R-:W-:Y:S05]  /*2dc0*/  @P0 BRA `(.L_x_76) ;  /* 0x0000000000500947 */ /* 0x000fea0003800000 */
[----:B------:R-:W-:Y:S02]  /*2dd0*/  SHF.R.U32.HI R5, RZ, 0x10, R5 ;  /* 0x00000010ff057819 */ /* 0x000fe40000011605 */
[----:B------:R-:W-:-:S04]  /*2de0*/  SHF.R.U32.HI R2, RZ, 0x10, R0 ;  /* 0x00000010ff027819 */ /* 0x000fc80000011600 */
[----:B------:R-:W-:-:S04]  /*2df0*/  LOP3.LUT R5, R5, R2, RZ, 0xc0, !PT ;  /* 0x0000000205057212 */ /* 0x000fc800078ec0ff */
[----:B------:R-:W-:-:S13]  /*2e00*/  ISETP.NE.AND P0, PT, R5, R2, PT ;  /* 0x000000020500720c */ /* 0x000fda0003f05270 */
[----:B------:R-:W-:Y:S05]  /*2e10*/  @P0 BRA `(.L_x_77) ;  /* 0x0000000000300947 */ /* 0x000fea0003800000 */
[----:B------:R-:W-:Y:S01]  /*2e20*/  R2UR UR4, R0 ;  /* 0x00000000000472ca */ /* 0x000fe200000e0000 */
[----:B------:R-:W-:Y:S01]  /*2e30*/  VOTEU.ANY UR5, UPT, PT ;  /* 0x0000000000057886 */ /* 0x000fe200038e0100 */
[----:B------:R-:W2:Y:S01]  /*2e40*/  S2R R0, SR_LANEID ;  /* 0x0000000000007919 */ /* 0x000ea20000000000 */
[----:B------:R-:W-:-:S10]  /*2e50*/  UFLO.U32 UR5, UR5 ;  /* 0x00000005000572bd */ /* 0x000fd400080e0000 */
[----:B------:R-:W-:-:S06]  /*2e60*/  ULOP3.LUT UR4, URZ, UR4, URZ, 0x33, !UPT ;  /* 0x00000004ff047292 */ /* 0x000fcc000f8e33ff */
[----:B------:R-:W-:-:S04]  /*2e70*/  IMAD.U32 R2, RZ, RZ, UR4 ;  /* 0x00000004ff027e24 */ /* 0x000fc8000f8e00ff */
[----:B------:R-:W3:Y:S02]  /*2e80*/  REDUX UR7, R2 ;  /* 0x00000000020773c4 */ /* 0x000ee40000000000 */
[----:B------:R4:W-:Y:S01]  /*2e90*/  UTCATOMSWS.AND URZ, UR4 ;  /* 0x0000000400ff79e3 */ /* 0x0009e20008000000 */
[----:B--2---:R-:W-:Y:S01]  /*2ea0*/  ISETP.EQ.U32.AND P0, PT, R0, UR5, PT ;  /* 0x0000000500007c0c */ /* 0x004fe2000bf02070 */
[----:B---3--:R-:W-:-:S12]  /*2eb0*/  IMAD.U32 R0, RZ, RZ, UR7 ;  /* 0x00000007ff007e24 */ /* 0x008fd8000f8e00ff */
[----:B------:R4:W-:Y:S01]  /*2ec0*/  @P0 ATOMS.AND RZ, [UR6], R0 ;  /* 0x00000000ffff098c */ /* 0x0009e2000a800006 */
[----:B------:R-:W-:Y:S05]  /*2ed0*/  BRA `(.L_x_75) ;  /* 0x0000000000147947 */ /* 0x000fea0003800000 */
.L_x_77:
[----:B------:R-:W-:-:S07]  /*2ee0*/  MOV R2, 0x2f00 ;  /* 0x00002f0000027802 */ /* 0x000fce0000000f00 */
[----:B-1----:R-:W-:Y:S05]  /*2ef0*/  CALL.REL.NOINC `($__internal_0_$__cuda_sm10x_tcgen05_guardrail_trap_col_being_dealloced_not_returned_by_alloc) ;  /* 0x0000000000447944 */ /* 0x002fea0003c00000 */
[----:B------:R-:W-:Y:S05]  /*2f00*/  BRA `(.L_x_75) ;  /* 0x0000000000087947 */ /* 0x000fea0003800000 */
.L_x_76:
[----:B------:R-:W-:-:S07]  /*2f10*/  MOV R2, 0x2f30 ;  /* 0x00002f3000027802 */ /* 0x000fce0000000f00 */
[----:B-1----:R-:W-:Y:S05]  /*2f20*/  CALL.REL.NOINC `($__internal_2_$__cuda_sm10x_tcgen05_guardrail_trap_unallocated_columns_being_dealloced) ;  /* 0x0000000000507944 */ /* 0x002fea0003c00000 */
.L_x_75:
[----:B------:R-:W-:Y:S01]  /*2f30*/  NOP ;  /* 0x0000000000007918 */ /* 0x000fe20000000000 */
[----:B----4-:R-:W-:Y:S05]  /*2f40*/  EXIT ;  /* 0x000000000000794d */ /* 0x010fea0003800000 */
.L_x_60:
[----:B------:R-:W2:Y:S02]  /*2f50*/  SYNCS.PHASECHK.TRANS64.TRYWAIT P0, [UR8+0x30000], RZ ;  /* 0x030000ffff0075a7 */ /* 0x000ea40008001108 */
[----:B--2---:R-:W-:Y:S05]  /*2f60*/  @!P0 BRA `(.L_x_60) ;  /* 0xfffffffc00f88947 */ /* 0x004fea000383ffff */
[----:B------:R-:W-:Y:S05]  /*2f70*/  BRA `(.L_x_78) ;  /* 0xffffffec00547947 */ /* 0x000fea000383ffff */
.L_x_62:
[----:B------:R-:W2:Y:S02]  /*2f80*/  SYNCS.PHASECHK.TRANS64.TRYWAIT P1, [UR8+0x30020], RZ ;  /* 0x030020ffff0075a7 */ /* 0x000ea40008021108 */
[----:B--2---:R-:W-:Y:S05]  /*2f90*/  @!P1 BRA `(.L_x_62) ;  /* 0xfffffffc00f89947 */ /* 0x004fea000383ffff */
[----:B------:R-:W-:Y:S05]  /*2fa0*/  BRA `(.L_x_79) ;  /* 0xfffffff000407947 */ /* 0x000fea000383ffff */
.L_x_63:
[----:B------:R-:W3:Y:S02]  /*2fb0*/  SYNCS.PHASECHK.TRANS64.TRYWAIT P0, [UR35+0x30000], R3 ;  /* 0x03000003ff0075a7 */ /* 0x000ee40008001123 */
[----:B---3--:R-:W-:Y:S05]  /*2fc0*/  @!P0 BRA `(.L_x_63) ;  /* 0xfffffffc00f88947 */ /* 0x008fea000383ffff */
[----:B------:R-:W-:Y:S05]  /*2fd0*/  BRA `(.L_x_80) ;  /* 0xfffffff000c47947 */ /* 0x000fea000383ffff */
.L_x_65:
[----:B------:R-:W3:Y:S02]  /*2fe0*/  SYNCS.PHASECHK.TRANS64.TRYWAIT P0, [UR35+0x30020], R3 ;  /* 0x03002003ff0075a7 */ /* 0x000ee40008001123 */
[----:B---3--:R-:W-:Y:S05]  /*2ff0*/  @!P0 BRA `(.L_x_65) ;  /* 0xfffffffc00f88947 */ /* 0x008fea000383ffff */
[----:B------:R-:W-:Y:S05]  /*3000*/  BRA `(.L_x_81) ;  /* 0xfffffff400dc7947 */ /* 0x000fea000383ffff */
        .weak           $__internal_0_$__cuda_sm10x_tcgen05_guardrail_trap_col_being_dealloced_not_returned_by_alloc
        .type           $__internal_0_$__cuda_sm10x_tcgen05_guardrail_trap_col_being_dealloced_not_returned_by_alloc,@function
        .size           $__internal_0_$__cuda_sm10x_tcgen05_guardrail_trap_col_being_dealloced_not_returned_by_alloc,($__internal_1_$__cuda_sm10x_tcgen05_guardrail_trap_phase_invalid_during_alloc - $__internal_0_$__cuda_sm10x_tcgen05_guardrail_trap_col_being_dealloced_not_returned_by_alloc)
$__internal_0_$__cuda_sm10x_tcgen05_guardrail_trap_col_being_dealloced_not_returned_by_alloc:
[----:B------:R-:W-:Y:S05]  /*3010*/  BPT.TRAP 0x1 ;  /* 0x000000040000795c */ /* 0x000fea0000300000 */
[----:B------:R-:W-:-:S04]  /*3020*/  IMAD.MOV.U32 R3, RZ, RZ, 0x0 ;  /* 0x00000000ff037424 */ /* 0x000fc800078e00ff */
[----:B------:R-:W-:Y:S05]  /*3030*/  RET.REL.NODEC R2 `(gluon_tcgen05) ;  /* 0xffffffcc02f07950 */ /* 0x000fea0003c3ffff */
        .weak           $__internal_1_$__cuda_sm10x_tcgen05_guardrail_trap_phase_invalid_during_alloc
        .type           $__internal_1_$__cuda_sm10x_tcgen05_guardrail_trap_phase_invalid_during_alloc,@function
        .size           $__internal_1_$__cuda_sm10x_tcgen05_guardrail_trap_phase_invalid_during_alloc,($__internal_2_$__cuda_sm10x_tcgen05_guardrail_trap_unallocated_columns_being_dealloced - $__internal_1_$__cuda_sm10x_tcgen05_guardrail_trap_phase_invalid_during_alloc)
$__internal_1_$__cuda_sm10x_tcgen05_guardrail_trap_phase_invalid_during_alloc:
[----:B------:R-:W-:Y:S05]  /*3040*/  BPT.TRAP 0x1 ;  /* 0x000000040000795c */ /* 0x000fea0000300000 */
[----:B------:R-:W-:-:S04]  /*3050*/  IMAD.MOV.U32 R3, RZ, RZ, 0x0 ;  /* 0x00000000ff037424 */ /* 0x000fc800078e00ff */
[----:B------:R-:W-:Y:S05]  /*3060*/  RET.REL.NODEC R2 `(gluon_tcgen05) ;  /* 0xffffffcc02e47950 */ /* 0x000fea0003c3ffff */
        .weak           $__internal_2_$__cuda_sm10x_tcgen05_guardrail_trap_unallocated_columns_being_dealloced
        .type           $__internal_2_$__cuda_sm10x_tcgen05_guardrail_trap_unallocated_columns_being_dealloced,@function
        .size           $__internal_2_$__cuda_sm10x_tcgen05_guardrail_trap_unallocated_columns_being_dealloced,(.L_x_85 - $__internal_2_$__cuda_sm10x_tcgen05_guardrail_trap_unallocated_columns_being_dealloced)
$__internal_2_$__cuda_sm10x_tcgen05_guardrail_trap_unallocated_columns_being_dealloced:
[----:B------:R-:W-:Y:S05]  /*3070*/  BPT.TRAP 0x1 ;  /* 0x000000040000795c */ /* 0x000fea0000300000 */
[----:B------:R-:W-:-:S04]  /*3080*/  IMAD.MOV.U32 R3, RZ, RZ, 0x0 ;  /* 0x00000000ff037424 */ /* 0x000fc800078e00ff */
[----:B------:R-:W-:Y:S05]  /*3090*/  RET.REL.NODEC R2 `(gluon_tcgen05) ;  /* 0xffffffcc02d87950 */ /* 0x000fea0003c3ffff */
.L_x_82:
[----:B------:R-:W-:-:S00]  /*30a0*/  BRA `(.L_x_82) ;  /* 0xfffffffc00fc7947 */ /* 0x000fc0000383ffff */
[----:B------:R-:W-:-:S00]  /*30b0*/  NOP ;  /* 0x0000000000007918 */ /* 0x000fc00000000000 */
        /* <DEDUP_REMOVED lines=12> */
.L_x_85:


//--------------------- .nv.shared.gluon_tcgen05  --------------------------
	.section	.nv.shared.gluon_tcgen05,"aw",@nobits
	.sectionflags	@""
	.align	16
	.zero		1024


//--------------------- .nv.shared.reserved.0     --------------------------
	.section	.nv.shared.reserved.0,"aw",@nobits
	.align	8
	.weak		__nv_reservedSMEM_offset_0_alias
	.size		__nv_reservedSMEM_offset_0_alias, 0, 64
	.other		__nv_reservedSMEM_offset_0_alias,@"STO_CUDA_RESERVED_SHARED STV_DEFAULT"
__nv_reservedSMEM_offset_0_alias:
	.zero		0
.nv.shared.reserved.0:
	.zero		64
	.weak		__nv_reservedSMEM_allocation_phase
	.type		__nv_reservedSMEM_allocation_phase,@object
	.size		__nv_reservedSMEM_allocation_phase,(.L_0 - __nv_reservedSMEM_allocation_phase)
__nv_reservedSMEM_allocation_phase:
	.zero		1
.L_0:
	.zero		7
	.weak		__nv_reservedSMEM_devtool_atexit_pc
	.type		__nv_reservedSMEM_devtool_atexit_pc,@object
	.size		__nv_reservedSMEM_devtool_atexit_pc,(__nv_reservedSMEM_allocation_mask - __nv_reservedSMEM_devtool_atexit_pc)
__nv_reservedSMEM_devtool_atexit_pc:
	.zero		8
	.weak		__nv_reservedSMEM_allocation_mask
	.type		__nv_reservedSMEM_allocation_mask,@object
	.size		__nv_reservedSMEM_allocation_mask,(.L_2 - __nv_reservedSMEM_allocation_mask)
__nv_reservedSMEM_allocation_mask:
	.zero		4
.L_2:


//--------------------- .nv.constant0.gluon_tcgen05 --------------------------
	.section	.nv.constant0.gluon_tcgen05,"a",@progbits
	.sectionflags	@""
	.align	4
.nv.constant0.gluon_tcgen05:
	.zero		976


//--------------------- SYMBOLS --------------------------

	.type		.nv.reservedSmem.offset0,@object
	.size		.nv.reservedSmem.offset0,0x4
	.type		.nv.reservedSmem.cap,@object
	.size		.nv.reservedSmem.cap,0x4
